// auto-generated by cutlass_sweep.gemm — config: {"arch": "sm_90", "cluster_m": 2, "cluster_n": 1, "dtype": "e4m3", "dtype_b": "e4m3", "layout": "nt", "stages": 0, "tile_k": 128, "tile_m": 64, "tile_n": 384}
#include "cutlass/cutlass.h"
#include "cutlass/gemm/collective/collective_builder.hpp"
#include "cutlass/gemm/device/gemm_universal_adapter.h"
#include "cutlass/gemm/kernel/gemm_universal.hpp"
#include "cutlass/epilogue/collective/collective_builder.hpp"

using ElemA = cutlass::float_e4m3_t;
using ElemB = cutlass::float_e4m3_t;
using ElemCD = cutlass::float_e4m3_t;
using Acc  = float;
using TileShape    = cute::Shape<cute::_64, cute::_384, cute::_128>;
using ClusterShape = cute::Shape<cute::_2, cute::_1, cute::_1>;

using CollectiveEpilogue = typename cutlass::epilogue::collective::CollectiveBuilder<
    cutlass::arch::Sm90, cutlass::arch::OpClassTensorOp,
    TileShape, ClusterShape,
    cutlass::epilogue::collective::EpilogueTileAuto,
    Acc, Acc,
    ElemCD, cutlass::layout::RowMajor, 128 / cutlass::sizeof_bits<ElemCD>::value,
    ElemCD, cutlass::layout::RowMajor, 128 / cutlass::sizeof_bits<ElemCD>::value,
    cutlass::epilogue::collective::EpilogueScheduleAuto
  >::CollectiveOp;

using CollectiveMainloop = typename cutlass::gemm::collective::CollectiveBuilder<
    cutlass::arch::Sm90, cutlass::arch::OpClassTensorOp,
    ElemA, cutlass::layout::RowMajor, 128 / cutlass::sizeof_bits<ElemA>::value,
    ElemB, cutlass::layout::ColumnMajor, 128 / cutlass::sizeof_bits<ElemB>::value,
    Acc,
    TileShape, ClusterShape,
    cutlass::gemm::collective::StageCountAutoCarveout<static_cast<int>(sizeof(typename CollectiveEpilogue::SharedStorage))>,
    cutlass::gemm::collective::KernelScheduleAuto
  >::CollectiveOp;

using GemmKernel = cutlass::gemm::kernel::GemmUniversal<
    cute::Shape<int,int,int,int>,
    CollectiveMainloop,
    CollectiveEpilogue
>;
using Gemm = cutlass::gemm::device::GemmUniversalAdapter<GemmKernel>;

// Force the device kernel symbol into the cubin without needing a host main.
auto* _anchor = &cutlass::device_kernel<GemmKernel>;


// ===== COMPILED SASS (sm_90a) =====

	.target	sm_90a

	.elftype	@"ET_EXEC"


//--------------------- .note.nv.tkinfo           --------------------------
	.section	.note.nv.tkinfo,"",@"SHT_NOTE"
	.sectionflags	@"SHF_NOTE_NV_TKINFO"
	.tkinfo
        /*0018*/ 	.word	0x00000002
        /*0030*/ 	.string	""
        /*0030*/ 	.string	"ptxas"
        /*0030*/ 	.string	"Cuda compilation tools, release 13.0, V13.0.88"
        /*0030*/ 	.string	"Build cuda_13.0.r13.0/compiler.36424714_0"
        /*0030*/ 	.string	"-arch sm_90a -m 64 "



//--------------------- .note.nv.cuinfo           --------------------------
	.section	.note.nv.cuinfo,"",@"SHT_NOTE"
	.sectionflags	@"SHF_NOTE_NV_CUINFO"
        /*0018*/ 	.short	0x0002
        /*001a*/ 	.short	0x005a
        /*001c*/ 	.short	0x0082
	.zero		2


//--------------------- .nv.info                  --------------------------
	.section	.nv.info,"",@"SHT_CUDA_INFO"
	.align	4


	//----- nvinfo : EIATTR_REGCOUNT
	.align		4
        /*0000*/ 	.byte	0x04, 0x2f
        /*0002*/ 	.short	(.L_12 - .L_11)
	.align		4
.L_11:
        /*0004*/ 	.word	index@(_ZN7cutlass13device_kernelINS_4gemm6kernel13GemmUniversalIN4cute5tupleIJiiiiEEENS1_10collective13CollectiveMmaINS1_37MainloopSm90TmaGmmaWarpSpecializedFP8ILi4ENS5_IJNS4_1CILi2EEENSA_ILi1EEESC_EEENS1_32KernelTmaWarpSpecializedPingpongEEENS5_IJNSA_ILi64EEENSA_ILi384EEENSA_ILi128EEEEEENS_12float_e4m3_tENS5_IJlSC_lEEESK_SL_NS4_8TiledMMAINS4_8MMA_AtomIJNS4_4SM904GMMA31MMA_64x192x32_F32E4M3E4M3_SS_TNILNSP_7ScaleInE1ELSR_1EEEEEENS4_6LayoutINS5_IJSC_SC_SC_EEENS5_IJNSA_ILi0EEESW_SW_EEEEENS5_IJNS4_10UnderscoreESZ_SZ_EEEEENS4_13SM90_TMA_LOADENS4_14ComposedLayoutINS4_7SwizzleILi3ELi4ELi3EEENS4_18smem_ptr_flag_bitsILi8EEENSU_INS5_IJNSA_ILi8EEESI_EEENS5_IJSI_SC_EEEEEEEvNS4_8identityENS4_23SM90_TMA_LOAD_MULTICASTES1C_vS1D_EENS_8epilogue10collective6detail29Sm90TmaWarpSpecializedAdapterINS1H_15DefaultEpilogueISK_SL_SL_NS1G_6thread17LinearCombinationISK_Li1EffLNS1L_9ScaleType4KindE0ELNS_15FloatRoundStyleE2ESK_EENS1_15EpilogueDefaultEEEEEvvEEEEvNT_6ParamsE)
        /*0008*/ 	.word	0x000000a8


	//----- nvinfo : EIATTR_FRAME_SIZE
	.align		4
.L_12:
        /*000c*/ 	.byte	0x04, 0x11
        /*000e*/ 	.short	(.L_14 - .L_13)
	.align		4
.L_13:
        /*0010*/ 	.word	index@(_ZN7cutlass13device_kernelINS_4gemm6kernel13GemmUniversalIN4cute5tupleIJiiiiEEENS1_10collective13CollectiveMmaINS1_37MainloopSm90TmaGmmaWarpSpecializedFP8ILi4ENS5_IJNS4_1CILi2EEENSA_ILi1EEESC_EEENS1_32KernelTmaWarpSpecializedPingpongEEENS5_IJNSA_ILi64EEENSA_ILi384EEENSA_ILi128EEEEEENS_12float_e4m3_tENS5_IJlSC_lEEESK_SL_NS4_8TiledMMAINS4_8MMA_AtomIJNS4_4SM904GMMA31MMA_64x192x32_F32E4M3E4M3_SS_TNILNSP_7ScaleInE1ELSR_1EEEEEENS4_6LayoutINS5_IJSC_SC_SC_EEENS5_IJNSA_ILi0EEESW_SW_EEEEENS5_IJNS4_10UnderscoreESZ_SZ_EEEEENS4_13SM90_TMA_LOADENS4_14ComposedLayoutINS4_7SwizzleILi3ELi4ELi3EEENS4_18smem_ptr_flag_bitsILi8EEENSU_INS5_IJNSA_ILi8EEESI_EEENS5_IJSI_SC_EEEEEEEvNS4_8identityENS4_23SM90_TMA_LOAD_MULTICASTES1C_vS1D_EENS_8epilogue10collective6detail29Sm90TmaWarpSpecializedAdapterINS1H_15DefaultEpilogueISK_SL_SL_NS1G_6thread17LinearCombinationISK_Li1EffLNS1L_9ScaleType4KindE0ELNS_15FloatRoundStyleE2ESK_EENS1_15EpilogueDefaultEEEEEvvEEEEvNT_6ParamsE)
        /*0014*/ 	.word	0x00000320


	//----- nvinfo : EIATTR_MIN_STACK_SIZE
	.align		4
.L_14:
        /*0018*/ 	.byte	0x04, 0x12
        /*001a*/ 	.short	(.L_16 - .L_15)
	.align		4
.L_15:
        /*001c*/ 	.word	index@(_ZN7cutlass13device_kernelINS_4gemm6kernel13GemmUniversalIN4cute5tupleIJiiiiEEENS1_10collective13CollectiveMmaINS1_37MainloopSm90TmaGmmaWarpSpecializedFP8ILi4ENS5_IJNS4_1CILi2EEENSA_ILi1EEESC_EEENS1_32KernelTmaWarpSpecializedPingpongEEENS5_IJNSA_ILi64EEENSA_ILi384EEENSA_ILi128EEEEEENS_12float_e4m3_tENS5_IJlSC_lEEESK_SL_NS4_8TiledMMAINS4_8MMA_AtomIJNS4_4SM904GMMA31MMA_64x192x32_F32E4M3E4M3_SS_TNILNSP_7ScaleInE1ELSR_1EEEEEENS4_6LayoutINS5_IJSC_SC_SC_EEENS5_IJNSA_ILi0EEESW_SW_EEEEENS5_IJNS4_10UnderscoreESZ_SZ_EEEEENS4_13SM90_TMA_LOADENS4_14ComposedLayoutINS4_7SwizzleILi3ELi4ELi3EEENS4_18smem_ptr_flag_bitsILi8EEENSU_INS5_IJNSA_ILi8EEESI_EEENS5_IJSI_SC_EEEEEEEvNS4_8identityENS4_23SM90_TMA_LOAD_MULTICASTES1C_vS1D_EENS_8epilogue10collective6detail29Sm90TmaWarpSpecializedAdapterINS1H_15DefaultEpilogueISK_SL_SL_NS1G_6thread17LinearCombinationISK_Li1EffLNS1L_9ScaleType4KindE0ELNS_15FloatRoundStyleE2ESK_EENS1_15EpilogueDefaultEEEEEvvEEEEvNT_6ParamsE)
        /*0020*/ 	.word	0x00000320
.L_16:


//--------------------- .nv.compat                --------------------------
	.section	.nv.compat,"",@"SHT_CUDA_COMPAT_INFO"
	.align	4
        /*0000*/ 	.byte	0x02, 0x09, 0x01, 0x00, 0x02, 0x02, 0x04, 0x00, 0x02, 0x05, 0x05, 0x00, 0x03, 0x07, 0x01, 0x01
        /*0010*/ 	.byte	0x02, 0x03, 0x01, 0x00, 0x02, 0x06, 0x01, 0x00, 0x04, 0x0b, 0x08, 0x00, 0x00, 0x00, 0x00, 0x00
        /*0020*/ 	.byte	0x00, 0x00, 0x00, 0x00


//--------------------- .nv.info._ZN7cutlass13device_kernelINS_4gemm6kernel13GemmUniversalIN4cute5tupleIJiiiiEEENS1_10collective13CollectiveMmaINS1_37MainloopSm90TmaGmmaWarpSpecializedFP8ILi4ENS5_IJNS4_1CILi2EEENSA_ILi1EEESC_EEENS1_32KernelTmaWarpSpecializedPingpongEEENS5_IJNSA_ILi64EEENSA_ILi384EEENSA_ILi128EEEEEENS_12float_e4m3_tENS5_IJlSC_lEEESK_SL_NS4_8TiledMMAINS4_8MMA_AtomIJNS4_4SM904GMMA31MMA_64x192x32_F32E4M3E4M3_SS_TNILNSP_7ScaleInE1ELSR_1EEEEEENS4_6LayoutINS5_IJSC_SC_SC_EEENS5_IJNSA_ILi0EEESW_SW_EEEEENS5_IJNS4_10UnderscoreESZ_SZ_EEEEENS4_13SM90_TMA_LOADENS4_14ComposedLayoutINS4_7SwizzleILi3ELi4ELi3EEENS4_18smem_ptr_flag_bitsILi8EEENSU_INS5_IJNSA_ILi8EEESI_EEENS5_IJSI_SC_EEEEEEEvNS4_8identityENS4_23SM90_TMA_LOAD_MULTICASTES1C_vS1D_EENS_8epilogue10collective6detail29Sm90TmaWarpSpecializedAdapterINS1H_15DefaultEpilogueISK_SL_SL_NS1G_6thread17LinearCombinationISK_Li1EffLNS1L_9ScaleType4KindE0ELNS_15FloatRoundStyleE2ESK_EENS1_15EpilogueDefaultEEEEEvvEEEEvNT_6ParamsE --------------------------
	.section	.nv.info._ZN7cutlass13device_kernelINS_4gemm6kernel13GemmUniversalIN4cute5tupleIJiiiiEEENS1_10collective13CollectiveMmaINS1_37MainloopSm90TmaGmmaWarpSpecializedFP8ILi4ENS5_IJNS4_1CILi2EEENSA_ILi1EEESC_EEENS1_32KernelTmaWarpSpecializedPingpongEEENS5_IJNSA_ILi64EEENSA_ILi384EEENSA_ILi128EEEEEENS_12float_e4m3_tENS5_IJlSC_lEEESK_SL_NS4_8TiledMMAINS4_8MMA_AtomIJNS4_4SM904GMMA31MMA_64x192x32_F32E4M3E4M3_SS_TNILNSP_7ScaleInE1ELSR_1EEEEEENS4_6LayoutINS5_IJSC_SC_SC_EEENS5_IJNSA_ILi0EEESW_SW_EEEEENS5_IJNS4_10UnderscoreESZ_SZ_EEEEENS4_13SM90_TMA_LOADENS4_14ComposedLayoutINS4_7SwizzleILi3ELi4ELi3EEENS4_18smem_ptr_flag_bitsILi8EEENSU_INS5_IJNSA_ILi8EEESI_EEENS5_IJSI_SC_EEEEEEEvNS4_8identityENS4_23SM90_TMA_LOAD_MULTICASTES1C_vS1D_EENS_8epilogue10collective6detail29Sm90TmaWarpSpecializedAdapterINS1H_15DefaultEpilogueISK_SL_SL_NS1G_6thread17LinearCombinationISK_Li1EffLNS1L_9ScaleType4KindE0ELNS_15FloatRoundStyleE2ESK_EENS1_15EpilogueDefaultEEEEEvvEEEEvNT_6ParamsE,"",@"SHT_CUDA_INFO"
	.sectionflags	@""
	.align	4


	//----- nvinfo : EIATTR_CUDA_API_VERSION
	.align		4
        /*0000*/ 	.byte	0x04, 0x37
        /*0002*/ 	.short	(.L_18 - .L_17)
.L_17:
        /*0004*/ 	.word	0x00000082


	//----- nvinfo : EIATTR_KPARAM_INFO
	.align		4
.L_18:
        /*0008*/ 	.byte	0x04, 0x17
        /*000a*/ 	.short	(.L_20 - .L_19)
.L_19:
        /*000c*/ 	.word	0x00000000
        /*0010*/ 	.short	0x0000
        /*0012*/ 	.short	0x0070
        /*0014*/ 	.byte	0x00, 0xf0, 0x01, 0x10


	//----- nvinfo : EIATTR_SPARSE_MMA_MASK
	.align		4
.L_20:
        /*0018*/ 	.byte	0x03, 0x50
        /*001a*/ 	.short	0x0000


	//----- nvinfo : EIATTR_MAXREG_COUNT
	.align		4
        /*001c*/ 	.byte	0x03, 0x1b
        /*001e*/ 	.short	0x00a8


	//----- nvinfo : EIATTR_NUM_BARRIERS
	.align		4
        /*0020*/ 	.byte	0x02, 0x4c
        /*0022*/ 	.byte	0x01
	.zero		1


	//----- nvinfo : EIATTR_ANNOTATIONS
	.align		4
        /*0024*/ 	.byte	0x04, 0x55
        /*0026*/ 	.short	(.L_22 - .L_21)


	//   ....[0]....
.L_21:
        /*0028*/ 	.word	0x00000001
        /*002c*/ 	.byte	0x40, 0x07, 0x00, 0x00, 0x01, 0x00, 0x00, 0x00, 0x80, 0x09, 0x00, 0x00, 0x01, 0x00, 0x00, 0x00
        /* <DEDUP_REMOVED lines=785> */
        /*314c*/ 	.byte	0x60, 0xa8, 0x01, 0x00, 0x01, 0x00, 0x00, 0x00, 0xb0, 0xa8, 0x01, 0x00


	//----- nvinfo : EIATTR_MERCURY_ISA_VERSION
	.align		4
.L_22:
        /*3158*/ 	.byte	0x03, 0x5f
        /*315a*/ 	.short	0x0101


	//----- nvinfo : EIATTR_INT_WARP_WIDE_INSTR_OFFSETS
	.align		4
        /*315c*/ 	.byte	0x04, 0x31
        /*315e*/ 	.short	(.L_24 - .L_23)


	//   ....[0]....
.L_23:
        /*3160*/ 	.word	0x000005d0


	//   ....[1]....
        /*3164*/ 	.word	0x00000620


	//   ....[2]....
        /*3168*/ 	.word	0x000006d0


	//   ....[3]....
        /*316c*/ 	.word	0x000006e0


	//   ....[4]....
        /*3170*/ 	.word	0x00000700


	//   ....[5]....
        /*3174*/ 	.word	0x00000720


	//   ....[6]....
        /*3178*/ 	.word	0x000007f0


	//   ....[7]....
        /*317c*/ 	.word	0x00000810


	//   ....[8]....
        /*3180*/ 	.word	0x00009c50


	//----- nvinfo : EIATTR_COOP_GROUP_MASK_REGIDS
	.align		4
.L_24:
        /*3184*/ 	.byte	0x04, 0x29
        /*3186*/ 	.short	(.L_26 - .L_25)


	//   ....[0]....
.L_25:
        /*3188*/ 	.word	0xffffffff


	//   ....[1]....
        /*318c*/ 	.word	0xffffffff


	//   ....[2]....
        /*3190*/ 	.word	0xffffffff


	//   ....[3]....
        /*3194*/ 	.word	0xffffffff


	//   ....[4]....
        /*3198*/ 	.word	0xffffffff


	//   ....[5]....
        /*319c*/ 	.word	0xffffffff


	//   ....[6]....
        /*31a0*/ 	.word	0xffffffff


	//----- nvinfo : EIATTR_COOP_GROUP_INSTR_OFFSETS
	.align		4
.L_26:
        /*31a4*/ 	.byte	0x04, 0x28
        /*31a6*/ 	.short	(.L_28 - .L_27)


	//   ....[0]....
.L_27:
        /*31a8*/ 	.word	0x00000070


	//   ....[1]....
        /*31ac*/ 	.word	0x00000090


	//   ....[2]....
        /*31b0*/ 	.word	0x00000190


	//   ....[3]....
        /*31b4*/ 	.word	0x000003b0


	//   ....[4]....
        /*31b8*/ 	.word	0x000003f0


	//   ....[5]....
        /*31bc*/ 	.word	0x00000460


	//   ....[6]....
        /*31c0*/ 	.word	0x000009c0


	//----- nvinfo : EIATTR_REG_RECONFIG
	.align		4
.L_28:
        /*31c4*/ 	.byte	0x01, 0x54
	.zero		2


	//----- nvinfo : EIATTR_MBARRIER_INSTR_OFFSETS
	.align		4
        /*31c8*/ 	.byte	0x04, 0x39
        /*31ca*/ 	.short	(.L_30 - .L_29)


	//   ....[0]....
.L_29:
        /*31cc*/ 	.word	0x00000310
        /*31d0*/ 	.word	0x000000ff
        /*31d4*/ 	.word	0x00000000
        /*31d8*/ 	.short	0x0100
        /*31da*/ 	.byte	0x05
	.zero		1


	//   ....[1]....
        /*31dc*/ 	.word	0x00000320
        /*31e0*/ 	.word	0x000000ff
        /*31e4*/ 	.word	0x00000020
        /*31e8*/ 	.short	0x0100
        /*31ea*/ 	.byte	0x05
	.zero		1


	//   ....[2]....
        /*31ec*/ 	.word	0x00000330
        /*31f0*/ 	.word	0x000000ff
        /*31f4*/ 	.word	0x00000008
        /*31f8*/ 	.short	0x0100
        /*31fa*/ 	.byte	0x05
	.zero		1


	//   ....[3]....
        /*31fc*/ 	.word	0x00000340
        /*3200*/ 	.word	0x000000ff
        /*3204*/ 	.word	0x00000028
        /*3208*/ 	.short	0x0100
        /*320a*/ 	.byte	0x05
	.zero		1


	//   ....[4]....
        /*320c*/ 	.word	0x00000350
        /*3210*/ 	.word	0x000000ff
        /*3214*/ 	.word	0x00000010
        /*3218*/ 	.short	0x0100
        /*321a*/ 	.byte	0x05
	.zero		1


	//   ....[5]....
        /*321c*/ 	.word	0x00000360
        /*3220*/ 	.word	0x000000ff
        /*3224*/ 	.word	0x00000030
        /*3228*/ 	.short	0x0100
        /*322a*/ 	.byte	0x05
	.zero		1


	//   ....[6]....
        /*322c*/ 	.word	0x00000370
        /*3230*/ 	.word	0x000000ff
        /*3234*/ 	.word	0x00000018
        /*3238*/ 	.short	0x0100
        /*323a*/ 	.byte	0x05
	.zero		1


	//   ....[7]....
        /*323c*/ 	.word	0x00000380
        /*3240*/ 	.word	0x000000ff
        /*3244*/ 	.word	0x00000038
        /*3248*/ 	.short	0x0100
        /*324a*/ 	.byte	0x05
	.zero		1


	//   ....[8]....
        /*324c*/ 	.word	0x00000850
        /*3250*/ 	.word	0x000000ff
        /*3254*/ 	.word	0x00000070
        /*3258*/ 	.short	0x0100
        /*325a*/ 	.byte	0x05
	.zero		1


	//   ....[9]....
        /*325c*/ 	.word	0x000008a0
        /*3260*/ 	.word	0x000000ff
        /*3264*/ 	.word	0x00000078
        /*3268*/ 	.short	0x0100
        /*326a*/ 	.byte	0x05
	.zero		1


	//   ....[10]....
        /*326c*/ 	.word	0x000008d0
        /*3270*/ 	.word	0x000000ff
        /*3274*/ 	.word	0x00000050
        /*3278*/ 	.short	0x0100
        /*327a*/ 	.byte	0x0e
	.zero		1


	//   ....[11]....
        /*327c*/ 	.word	0x00000910
        /*3280*/ 	.word	0x000000ff
        /*3284*/ 	.word	0x00000058
        /*3288*/ 	.short	0x0100
        /*328a*/ 	.byte	0x0e
	.zero		1


	//   ....[12]....
        /*328c*/ 	.word	0x00000920
        /*3290*/ 	.word	0x000000ff
        /*3294*/ 	.word	0x00000060
        /*3298*/ 	.short	0x0100
        /*329a*/ 	.byte	0x0e
	.zero		1


	//   ....[13]....
        /*329c*/ 	.word	0x00000930
        /*32a0*/ 	.word	0x000000ff
        /*32a4*/ 	.word	0x00000068
        /*32a8*/ 	.short	0x0100
        /*32aa*/ 	.byte	0x0e
	.zero		1


	//   ....[14]....
        /*32ac*/ 	.word	0x00001890
        /*32b0*/ 	.word	0x000000ff
        /*32b4*/ 	.word	0xfffffff8
        /*32b8*/ 	.short	0x010a
        /*32ba*/ 	.byte	0x0d
	.zero		1


	//   ....[15]....
        /*32bc*/ 	.word	0x00002a60
        /*32c0*/ 	.word	0x000000ff
        /*32c4*/ 	.word	0x00000000
        /*32c8*/ 	.short	0x010a
        /*32ca*/ 	.byte	0x14
	.zero		1


	//   ....[16]....
        /*32cc*/ 	.word	0x00002aa0
        /*32d0*/ 	.word	0x000000ff
        /*32d4*/ 	.word	0x00000000
        /*32d8*/ 	.short	0x010a
        /*32da*/ 	.byte	0x14
	.zero		1


	//   ....[17]....
        /*32dc*/ 	.word	0x00004ff0
        /*32e0*/ 	.word	0x000000ff
        /*32e4*/ 	.word	0x00000000
        /*32e8*/ 	.short	0x010a
        /*32ea*/ 	.byte	0x16
	.zero		1


	//   ....[18]....
        /*32ec*/ 	.word	0x00005030
        /*32f0*/ 	.word	0x000000ff
        /*32f4*/ 	.word	0x00000000
        /*32f8*/ 	.short	0x010a
        /*32fa*/ 	.byte	0x16
	.zero		1


	//   ....[19]....
        /*32fc*/ 	.word	0x00007670
        /*3300*/ 	.word	0x000000e5
        /*3304*/ 	.word	0x00000000
        /*3308*/ 	.short	0x0101
        /*330a*/ 	.byte	0x3f
	.zero		1


	//   ....[20]....
        /*330c*/ 	.word	0x00009b50
        /*3310*/ 	.word	0x000000e5
        /*3314*/ 	.word	0x00000000
        /*3318*/ 	.short	0x0101
        /*331a*/ 	.byte	0x11
	.zero		1


	//   ....[21]....
        /*331c*/ 	.word	0x00009ce0
        /*3320*/ 	.word	0x00000018
        /*3324*/ 	.word	0x00000000
        /*3328*/ 	.short	0x0101
        /*332a*/ 	.byte	0x3f
	.zero		1


	//   ....[22]....
        /*332c*/ 	.word	0x00009d70
        /*3330*/ 	.word	0x000000ff
        /*3334*/ 	.word	0x00000008
        /*3338*/ 	.short	0x010a
        /*333a*/ 	.byte	0x0d
	.zero		1


	//   ....[23]....
        /*333c*/ 	.word	0x00018e70
        /*3340*/ 	.word	0x00000000
        /*3344*/ 	.word	0x00000000
        /*3348*/ 	.short	0x0101
        /*334a*/ 	.byte	0x11
	.zero		1


	//   ....[24]....
        /*334c*/ 	.word	0x000199a0
        /*3350*/ 	.word	0x0000000b
        /*3354*/ 	.word	0x00000020
        /*3358*/ 	.short	0x010a
        /*335a*/ 	.byte	0x3f
	.zero		1


	//   ....[25]....
        /*335c*/ 	.word	0x00019d80
        /*3360*/ 	.word	0x00000003
        /*3364*/ 	.word	0x00000078
        /*3368*/ 	.short	0x0101
        /*336a*/ 	.byte	0x3f
	.zero		1


	//   ....[26]....
        /*336c*/ 	.word	0x0001a5a0
        /*3370*/ 	.word	0x00000005
        /*3374*/ 	.word	0x00000000
        /*3378*/ 	.short	0x010a
        /*337a*/ 	.byte	0x3f
	.zero		1


	//   ....[27]....
        /*337c*/ 	.word	0x0001a620
        /*3380*/ 	.word	0x00000007
        /*3384*/ 	.word	0x00000000
        /*3388*/ 	.short	0x010a
        /*338a*/ 	.byte	0x3f
	.zero		1


	//   ....[28]....
        /*338c*/ 	.word	0x0001a6b0
        /*3390*/ 	.word	0x00000006
        /*3394*/ 	.word	0x00000000
        /*3398*/ 	.short	0x010a
        /*339a*/ 	.byte	0x3f
	.zero		1


	//   ....[29]....
        /*339c*/ 	.word	0x0001a740
        /*33a0*/ 	.word	0x00000003
        /*33a4*/ 	.word	0x00000000
        /*33a8*/ 	.short	0x010a
        /*33aa*/ 	.byte	0x3f
	.zero		1


	//   ....[30]....
        /*33ac*/ 	.word	0x0001a7b0
        /*33b0*/ 	.word	0x00000003
        /*33b4*/ 	.word	0xfffffff8
        /*33b8*/ 	.short	0x010a
        /*33ba*/ 	.byte	0x3f
	.zero		1


	//   ....[31]....
        /*33bc*/ 	.word	0x0001a810
        /*33c0*/ 	.word	0x00000003
        /*33c4*/ 	.word	0x00000000
        /*33c8*/ 	.short	0x010a
        /*33ca*/ 	.byte	0x3f
	.zero		1


	//   ....[32]....
        /*33cc*/ 	.word	0x0001a880
        /*33d0*/ 	.word	0x00000000
        /*33d4*/ 	.word	0x00000000
        /*33d8*/ 	.short	0x010a
        /*33da*/ 	.byte	0x3f
	.zero		1


	//   ....[33]....
        /*33dc*/ 	.word	0x0001a8f0
        /*33e0*/ 	.word	0x00000019
        /*33e4*/ 	.word	0x00000008
        /*33e8*/ 	.short	0x010a
        /*33ea*/ 	.byte	0x3f
	.zero		1


	//   ....[34]....
        /*33ec*/ 	.word	0x0001a9c0
        /*33f0*/ 	.word	0x0000000b
        /*33f4*/ 	.word	0x00000020
        /*33f8*/ 	.short	0x010a
        /*33fa*/ 	.byte	0x3f
	.zero		1


	//   ....[35]....
        /*33fc*/ 	.word	0x0001aaa0
        /*3400*/ 	.word	0x00000005
        /*3404*/ 	.word	0x00000000
        /*3408*/ 	.short	0x010a
        /*340a*/ 	.byte	0x3f
	.zero		1


	//   ....[36]....
        /*340c*/ 	.word	0x0001aaf0
        /*3410*/ 	.word	0x00000007
        /*3414*/ 	.word	0x00000000
        /*3418*/ 	.short	0x010a
        /*341a*/ 	.byte	0x3f
	.zero		1


	//   ....[37]....
        /*341c*/ 	.word	0x0001ab40
        /*3420*/ 	.word	0x00000006
        /*3424*/ 	.word	0x00000000
        /*3428*/ 	.short	0x010a
        /*342a*/ 	.byte	0x3f
	.zero		1


	//----- nvinfo : EIATTR_NUM_MBARRIERS
	.align		4
.L_30:
        /*342c*/ 	.byte	0x03, 0x38
        /*342e*/ 	.short	0x000e


	//----- nvinfo : EIATTR_EXIT_INSTR_OFFSETS
	.align		4
        /*3430*/ 	.byte	0x04, 0x1c
        /*3432*/ 	.short	(.L_32 - .L_31)


	//   ....[0]....
.L_31:
        /*3434*/ 	.word	0x00001540


	//   ....[1]....
        /*3438*/ 	.word	0x000015a0


	//   ....[2]....
        /*343c*/ 	.word	0x00019680


	//   ....[3]....
        /*3440*/ 	.word	0x000196b0


	//   ....[4]....
        /*3444*/ 	.word	0x0001a790


	//----- nvinfo : EIATTR_MAX_THREADS
	.align		4
.L_32:
        /*3448*/ 	.byte	0x04, 0x05
        /*344a*/ 	.short	(.L_34 - .L_33)
.L_33:
        /*344c*/ 	.word	0x00000180
        /*3450*/ 	.word	0x00000001
        /*3454*/ 	.word	0x00000001


	//----- nvinfo : EIATTR_CRS_STACK_SIZE
	.align		4
.L_34:
        /*3458*/ 	.byte	0x04, 0x1e
        /*345a*/ 	.short	(.L_36 - .L_35)
.L_35:
        /*345c*/ 	.word	0x00000000


	//----- nvinfo : EIATTR_CBANK_PARAM_SIZE
	.align		4
.L_36:
        /*3460*/ 	.byte	0x03, 0x19
        /*3462*/ 	.short	0x0470


	//----- nvinfo : EIATTR_PARAM_CBANK
	.align		4
        /*3464*/ 	.byte	0x04, 0x0a
        /*3466*/ 	.short	(.L_38 - .L_37)
	.align		4
.L_37:
        /*3468*/ 	.word	index@(.nv.constant0._ZN7cutlass13device_kernelINS_4gemm6kernel13GemmUniversalIN4cute5tupleIJiiiiEEENS1_10collective13CollectiveMmaINS1_37MainloopSm90TmaGmmaWarpSpecializedFP8ILi4ENS5_IJNS4_1CILi2EEENSA_ILi1EEESC_EEENS1_32KernelTmaWarpSpecializedPingpongEEENS5_IJNSA_ILi64EEENSA_ILi384EEENSA_ILi128EEEEEENS_12float_e4m3_tENS5_IJlSC_lEEESK_SL_NS4_8TiledMMAINS4_8MMA_AtomIJNS4_4SM904GMMA31MMA_64x192x32_F32E4M3E4M3_SS_TNILNSP_7ScaleInE1ELSR_1EEEEEENS4_6LayoutINS5_IJSC_SC_SC_EEENS5_IJNSA_ILi0EEESW_SW_EEEEENS5_IJNS4_10UnderscoreESZ_SZ_EEEEENS4_13SM90_TMA_LOADENS4_14ComposedLayoutINS4_7SwizzleILi3ELi4ELi3EEENS4_18smem_ptr_flag_bitsILi8EEENSU_INS5_IJNSA_ILi8EEESI_EEENS5_IJSI_SC_EEEEEEEvNS4_8identityENS4_23SM90_TMA_LOAD_MULTICASTES1C_vS1D_EENS_8epilogue10collective6detail29Sm90TmaWarpSpecializedAdapterINS1H_15DefaultEpilogueISK_SL_SL_NS1G_6thread17LinearCombinationISK_Li1EffLNS1L_9ScaleType4KindE0ELNS_15FloatRoundStyleE2ESK_EENS1_15EpilogueDefaultEEEEEvvEEEEvNT_6ParamsE)
        /*346c*/ 	.short	0x0210
        /*346e*/ 	.short	0x0470


	//----- nvinfo : EIATTR_SW_WAR
	.align		4
.L_38:
        /*3470*/ 	.byte	0x04, 0x36
        /*3472*/ 	.short	(.L_40 - .L_39)
.L_39:
        /*3474*/ 	.word	0x00000008
.L_40:


//--------------------- .nv.callgraph             --------------------------
	.section	.nv.callgraph,"",@"SHT_CUDA_CALLGRAPH"
	.align	4
	.sectionentsize	8
	.align		4
        /*0000*/ 	.word	0x00000000
	.align		4
        /*0004*/ 	.word	0xffffffff
	.align		4
        /*0008*/ 	.word	0x00000000
	.align		4
        /*000c*/ 	.word	0xfffffffe
	.align		4
        /*0010*/ 	.word	0x00000000
	.align		4
        /*0014*/ 	.word	0xfffffffd
	.align		4
        /*0018*/ 	.word	0x00000000
	.align		4
        /*001c*/ 	.word	0xfffffffc


//--------------------- .nv.constant4             --------------------------
	.section	.nv.constant4,"a",@progbits
	.align	8
	.align		8
.nv.constant4:
        /*0000*/ 	.dword	_ZN39_INTERNAL_787ff22c_4_k_cu_ab47a61e_98634cuda3std3__45__cpo5beginE
	.align		8
        /*0008*/ 	.dword	_ZN39_INTERNAL_787ff22c_4_k_cu_ab47a61e_98634cuda3std3__45__cpo3endE
	.align		8
        /*0010*/ 	.dword	_ZN39_INTERNAL_787ff22c_4_k_cu_ab47a61e_98634cuda3std3__45__cpo6cbeginE
	.align		8
        /*0018*/ 	.dword	_ZN39_INTERNAL_787ff22c_4_k_cu_ab47a61e_98634cuda3std3__45__cpo4cendE
	.align		8
        /*0020*/ 	.dword	_ZN39_INTERNAL_787ff22c_4_k_cu_ab47a61e_98634cuda3std3__441_GLOBAL__N__787ff22c_4_k_cu_ab47a61e_98636ignoreE
	.align		8
        /*0028*/ 	.dword	_ZN39_INTERNAL_787ff22c_4_k_cu_ab47a61e_98634cuda3std3__419piecewise_constructE
	.align		8
        /*0030*/ 	.dword	_ZN39_INTERNAL_787ff22c_4_k_cu_ab47a61e_98634cuda3std3__48in_placeE
	.align		8
        /*0038*/ 	.dword	_ZN39_INTERNAL_787ff22c_4_k_cu_ab47a61e_98634cuda3std6ranges3__45__cpo4swapE
	.align		8
        /*0040*/ 	.dword	_ZN39_INTERNAL_787ff22c_4_k_cu_ab47a61e_98634cuda3std6ranges3__45__cpo9iter_moveE
	.align		8
        /*0048*/ 	.dword	_ZN39_INTERNAL_787ff22c_4_k_cu_ab47a61e_98634cute7productE
	.align		8
        /*0050*/ 	.dword	_ZN39_INTERNAL_787ff22c_4_k_cu_ab47a61e_98634cute1_E


//--------------------- .text._ZN7cutlass13device_kernelINS_4gemm6kernel13GemmUniversalIN4cute5tupleIJiiiiEEENS1_10collective13CollectiveMmaINS1_37MainloopSm90TmaGmmaWarpSpecializedFP8ILi4ENS5_IJNS4_1CILi2EEENSA_ILi1EEESC_EEENS1_32KernelTmaWarpSpecializedPingpongEEENS5_IJNSA_ILi64EEENSA_ILi384EEENSA_ILi128EEEEEENS_12float_e4m3_tENS5_IJlSC_lEEESK_SL_NS4_8TiledMMAINS4_8MMA_AtomIJNS4_4SM904GMMA31MMA_64x192x32_F32E4M3E4M3_SS_TNILNSP_7ScaleInE1ELSR_1EEEEEENS4_6LayoutINS5_IJSC_SC_SC_EEENS5_IJNSA_ILi0EEESW_SW_EEEEENS5_IJNS4_10UnderscoreESZ_SZ_EEEEENS4_13SM90_TMA_LOADENS4_14ComposedLayoutINS4_7SwizzleILi3ELi4ELi3EEENS4_18smem_ptr_flag_bitsILi8EEENSU_INS5_IJNSA_ILi8EEESI_EEENS5_IJSI_SC_EEEEEEEvNS4_8identityENS4_23SM90_TMA_LOAD_MULTICASTES1C_vS1D_EENS_8epilogue10collective6detail29Sm90TmaWarpSpecializedAdapterINS1H_15DefaultEpilogueISK_SL_SL_NS1G_6thread17LinearCombinationISK_Li1EffLNS1L_9ScaleType4KindE0ELNS_15FloatRoundStyleE2ESK_EENS1_15EpilogueDefaultEEEEEvvEEEEvNT_6ParamsE --------------------------
	.section	.text._ZN7cutlass13device_kernelINS_4gemm6kernel13GemmUniversalIN4cute5tupleIJiiiiEEENS1_10collective13CollectiveMmaINS1_37MainloopSm90TmaGmmaWarpSpecializedFP8ILi4ENS5_IJNS4_1CILi2EEENSA_ILi1EEESC_EEENS1_32KernelTmaWarpSpecializedPingpongEEENS5_IJNSA_ILi64EEENSA_ILi384EEENSA_ILi128EEEEEENS_12float_e4m3_tENS5_IJlSC_lEEESK_SL_NS4_8TiledMMAINS4_8MMA_AtomIJNS4_4SM904GMMA31MMA_64x192x32_F32E4M3E4M3_SS_TNILNSP_7ScaleInE1ELSR_1EEEEEENS4_6LayoutINS5_IJSC_SC_SC_EEENS5_IJNSA_ILi0EEESW_SW_EEEEENS5_IJNS4_10UnderscoreESZ_SZ_EEEEENS4_13SM90_TMA_LOADENS4_14ComposedLayoutINS4_7SwizzleILi3ELi4ELi3EEENS4_18smem_ptr_flag_bitsILi8EEENSU_INS5_IJNSA_ILi8EEESI_EEENS5_IJSI_SC_EEEEEEEvNS4_8identityENS4_23SM90_TMA_LOAD_MULTICASTES1C_vS1D_EENS_8epilogue10collective6detail29Sm90TmaWarpSpecializedAdapterINS1H_15DefaultEpilogueISK_SL_SL_NS1G_6thread17LinearCombinationISK_Li1EffLNS1L_9ScaleType4KindE0ELNS_15FloatRoundStyleE2ESK_EENS1_15EpilogueDefaultEEEEEvvEEEEvNT_6ParamsE,"ax",@progbits
	.align	128
.text._ZN7cutlass13device_kernelINS_4gemm6kernel13GemmUniversalIN4cute5tupleIJiiiiEEENS1_10collective13CollectiveMmaINS1_37MainloopSm90TmaGmmaWarpSpecializedFP8ILi4ENS5_IJNS4_1CILi2EEENSA_ILi1EEESC_EEENS1_32KernelTmaWarpSpecializedPingpongEEENS5_IJNSA_ILi64EEENSA_ILi384EEENSA_ILi128EEEEEENS_12float_e4m3_tENS5_IJlSC_lEEESK_SL_NS4_8TiledMMAINS4_8MMA_AtomIJNS4_4SM904GMMA31MMA_64x192x32_F32E4M3E4M3_SS_TNILNSP_7ScaleInE1ELSR_1EEEEEENS4_6LayoutINS5_IJSC_SC_SC_EEENS5_IJNSA_ILi0EEESW_SW_EEEEENS5_IJNS4_10UnderscoreESZ_SZ_EEEEENS4_13SM90_TMA_LOADENS4_14ComposedLayoutINS4_7SwizzleILi3ELi4ELi3EEENS4_18smem_ptr_flag_bitsILi8EEENSU_INS5_IJNSA_ILi8EEESI_EEENS5_IJSI_SC_EEEEEEEvNS4_8identityENS4_23SM90_TMA_LOAD_MULTICASTES1C_vS1D_EENS_8epilogue10collective6detail29Sm90TmaWarpSpecializedAdapterINS1H_15DefaultEpilogueISK_SL_SL_NS1G_6thread17LinearCombinationISK_Li1EffLNS1L_9ScaleType4KindE0ELNS_15FloatRoundStyleE2ESK_EENS1_15EpilogueDefaultEEEEEvvEEEEvNT_6ParamsE:
        .type           _ZN7cutlass13device_kernelINS_4gemm6kernel13GemmUniversalIN4cute5tupleIJiiiiEEENS1_10collective13CollectiveMmaINS1_37MainloopSm90TmaGmmaWarpSpecializedFP8ILi4ENS5_IJNS4_1CILi2EEENSA_ILi1EEESC_EEENS1_32KernelTmaWarpSpecializedPingpongEEENS5_IJNSA_ILi64EEENSA_ILi384EEENSA_ILi128EEEEEENS_12float_e4m3_tENS5_IJlSC_lEEESK_SL_NS4_8TiledMMAINS4_8MMA_AtomIJNS4_4SM904GMMA31MMA_64x192x32_F32E4M3E4M3_SS_TNILNSP_7ScaleInE1ELSR_1EEEEEENS4_6LayoutINS5_IJSC_SC_SC_EEENS5_IJNSA_ILi0EEESW_SW_EEEEENS5_IJNS4_10UnderscoreESZ_SZ_EEEEENS4_13SM90_TMA_LOADENS4_14ComposedLayoutINS4_7SwizzleILi3ELi4ELi3EEENS4_18smem_ptr_flag_bitsILi8EEENSU_INS5_IJNSA_ILi8EEESI_EEENS5_IJSI_SC_EEEEEEEvNS4_8identityENS4_23SM90_TMA_LOAD_MULTICASTES1C_vS1D_EENS_8epilogue10collective6detail29Sm90TmaWarpSpecializedAdapterINS1H_15DefaultEpilogueISK_SL_SL_NS1G_6thread17LinearCombinationISK_Li1EffLNS1L_9ScaleType4KindE0ELNS_15FloatRoundStyleE2ESK_EENS1_15EpilogueDefaultEEEEEvvEEEEvNT_6ParamsE,@function
        .size           _ZN7cutlass13device_kernelINS_4gemm6kernel13GemmUniversalIN4cute5tupleIJiiiiEEENS1_10collective13CollectiveMmaINS1_37MainloopSm90TmaGmmaWarpSpecializedFP8ILi4ENS5_IJNS4_1CILi2EEENSA_ILi1EEESC_EEENS1_32KernelTmaWarpSpecializedPingpongEEENS5_IJNSA_ILi64EEENSA_ILi384EEENSA_ILi128EEEEEENS_12float_e4m3_tENS5_IJlSC_lEEESK_SL_NS4_8TiledMMAINS4_8MMA_AtomIJNS4_4SM904GMMA31MMA_64x192x32_F32E4M3E4M3_SS_TNILNSP_7ScaleInE1ELSR_1EEEEEENS4_6LayoutINS5_IJSC_SC_SC_EEENS5_IJNSA_ILi0EEESW_SW_EEEEENS5_IJNS4_10UnderscoreESZ_SZ_EEEEENS4_13SM90_TMA_LOADENS4_14ComposedLayoutINS4_7SwizzleILi3ELi4ELi3EEENS4_18smem_ptr_flag_bitsILi8EEENSU_INS5_IJNSA_ILi8EEESI_EEENS5_IJSI_SC_EEEEEEEvNS4_8identityENS4_23SM90_TMA_LOAD_MULTICASTES1C_vS1D_EENS_8epilogue10collective6detail29Sm90TmaWarpSpecializedAdapterINS1H_15DefaultEpilogueISK_SL_SL_NS1G_6thread17LinearCombinationISK_Li1EffLNS1L_9ScaleType4KindE0ELNS_15FloatRoundStyleE2ESK_EENS1_15EpilogueDefaultEEEEEvvEEEEvNT_6ParamsE,(.L_x_463 - _ZN7cutlass13device_kernelINS_4gemm6kernel13GemmUniversalIN4cute5tupleIJiiiiEEENS1_10collective13CollectiveMmaINS1_37MainloopSm90TmaGmmaWarpSpecializedFP8ILi4ENS5_IJNS4_1CILi2EEENSA_ILi1EEESC_EEENS1_32KernelTmaWarpSpecializedPingpongEEENS5_IJNSA_ILi64EEENSA_ILi384EEENSA_ILi128EEEEEENS_12float_e4m3_tENS5_IJlSC_lEEESK_SL_NS4_8TiledMMAINS4_8MMA_AtomIJNS4_4SM904GMMA31MMA_64x192x32_F32E4M3E4M3_SS_TNILNSP_7ScaleInE1ELSR_1EEEEEENS4_6LayoutINS5_IJSC_SC_SC_EEENS5_IJNSA_ILi0EEESW_SW_EEEEENS5_IJNS4_10UnderscoreESZ_SZ_EEEEENS4_13SM90_TMA_LOADENS4_14ComposedLayoutINS4_7SwizzleILi3ELi4ELi3EEENS4_18smem_ptr_flag_bitsILi8EEENSU_INS5_IJNSA_ILi8EEESI_EEENS5_IJSI_SC_EEEEEEEvNS4_8identityENS4_23SM90_TMA_LOAD_MULTICASTES1C_vS1D_EENS_8epilogue10collective6detail29Sm90TmaWarpSpecializedAdapterINS1H_15DefaultEpilogueISK_SL_SL_NS1G_6thread17LinearCombinationISK_Li1EffLNS1L_9ScaleType4KindE0ELNS_15FloatRoundStyleE2ESK_EENS1_15EpilogueDefaultEEEEEvvEEEEvNT_6ParamsE)
        .other          _ZN7cutlass13device_kernelINS_4gemm6kernel13GemmUniversalIN4cute5tupleIJiiiiEEENS1_10collective13CollectiveMmaINS1_37MainloopSm90TmaGmmaWarpSpecializedFP8ILi4ENS5_IJNS4_1CILi2EEENSA_ILi1EEESC_EEENS1_32KernelTmaWarpSpecializedPingpongEEENS5_IJNSA_ILi64EEENSA_ILi384EEENSA_ILi128EEEEEENS_12float_e4m3_tENS5_IJlSC_lEEESK_SL_NS4_8TiledMMAINS4_8MMA_AtomIJNS4_4SM904GMMA31MMA_64x192x32_F32E4M3E4M3_SS_TNILNSP_7ScaleInE1ELSR_1EEEEEENS4_6LayoutINS5_IJSC_SC_SC_EEENS5_IJNSA_ILi0EEESW_SW_EEEEENS5_IJNS4_10UnderscoreESZ_SZ_EEEEENS4_13SM90_TMA_LOADENS4_14ComposedLayoutINS4_7SwizzleILi3ELi4ELi3EEENS4_18smem_ptr_flag_bitsILi8EEENSU_INS5_IJNSA_ILi8EEESI_EEENS5_IJSI_SC_EEEEEEEvNS4_8identityENS4_23SM90_TMA_LOAD_MULTICASTES1C_vS1D_EENS_8epilogue10collective6detail29Sm90TmaWarpSpecializedAdapterINS1H_15DefaultEpilogueISK_SL_SL_NS1G_6thread17LinearCombinationISK_Li1EffLNS1L_9ScaleType4KindE0ELNS_15FloatRoundStyleE2ESK_EENS1_15EpilogueDefaultEEEEEvvEEEEvNT_6ParamsE,@"STO_CUDA_ENTRY STV_DEFAULT"
_ZN7cutlass13device_kernelINS_4gemm6kernel13GemmUniversalIN4cute5tupleIJiiiiEEENS1_10collective13CollectiveMmaINS1_37MainloopSm90TmaGmmaWarpSpecializedFP8ILi4ENS5_IJNS4_1CILi2EEENSA_ILi1EEESC_EEENS1_32KernelTmaWarpSpecializedPingpongEEENS5_IJNSA_ILi64EEENSA_ILi384EEENSA_ILi128EEEEEENS_12float_e4m3_tENS5_IJlSC_lEEESK_SL_NS4_8TiledMMAINS4_8MMA_AtomIJNS4_4SM904GMMA31MMA_64x192x32_F32E4M3E4M3_SS_TNILNSP_7ScaleInE1ELSR_1EEEEEENS4_6LayoutINS5_IJSC_SC_SC_EEENS5_IJNSA_ILi0EEESW_SW_EEEEENS5_IJNS4_10UnderscoreESZ_SZ_EEEEENS4_13SM90_TMA_LOADENS4_14ComposedLayoutINS4_7SwizzleILi3ELi4ELi3EEENS4_18smem_ptr_flag_bitsILi8EEENSU_INS5_IJNSA_ILi8EEESI_EEENS5_IJSI_SC_EEEEEEEvNS4_8identityENS4_23SM90_TMA_LOAD_MULTICASTES1C_vS1D_EENS_8epilogue10collective6detail29Sm90TmaWarpSpecializedAdapterINS1H_15DefaultEpilogueISK_SL_SL_NS1G_6thread17LinearCombinationISK_Li1EffLNS1L_9ScaleType4KindE0ELNS_15FloatRoundStyleE2ESK_EENS1_15EpilogueDefaultEEEEEvvEEEEvNT_6ParamsE:
[----:B------:R-:W0:Y:S02]  /*0000*/  LDC R1, c[0x0][0x28] ;  /* 0x00000a00ff017b82 */ /* 0x000e240000000800 */
[----:B0-----:R-:W-:Y:S01]  /*0010*/  VIADD R1, R1, 0xfffffce0 ;  /* 0xfffffce001017836 */ /* 0x001fe20000000000 */
[----:B------:R-:W0:Y:S01]  /*0020*/  S2R R0, SR_TID.X ;  /* 0x0000000000007919 */ /* 0x000e220000002100 */
[----:B------:R-:W-:Y:S01]  /*0030*/  ELECT P0, URZ, PT ;  /* 0x00000000003f782f */ /* 0x000fe20003800000 */
[----:B------:R-:W-:Y:S01]  /*0040*/  BSSY B0, `(.L_x_0) ;  /* 0x0000014000007945 */ /* 0x000fe20003800000 */
[--C-:B0-----:R-:W-:Y:S02]  /*0050*/  SHF.R.U32.HI R3, RZ, 0x5, R0.reuse ;  /* 0x00000005ff037819 */ /* 0x101fe40000011600 */
[----:B------:R-:W-:-:S03]  /*0060*/  SHF.R.U32.HI R4, RZ, 0x7, R0 ;  /* 0x00000007ff047819 */ /* 0x000fc60000011600 */
[----:B------:R-:W0:Y:S02]  /*0070*/  SHFL.IDX PT, R2, R3, RZ, 0x1f ;  /* 0x00001fff03027589 */ /* 0x000e2400000e0000 */
[----:B0-----:R-:W-:Y:S02]  /*0080*/  R2UR UR8, R2 ;  /* 0x00000000020872ca */ /* 0x001fe400000e0000 */
[----:B------:R0:W1:Y:S11]  /*0090*/  SHFL.IDX PT, R2, R4, RZ, 0x1f ;  /* 0x00001fff04027589 */ /* 0x00007600000e0000 */
[----:B------:R-:W-:-:S02]  /*00a0*/  USHF.R.S32.HI UR4, URZ, 0x1f, UR8 ;  /* 0x0000001f3f047899 */ /* 0x000fc40008011408 */
[----:B------:R-:W-:Y:S02]  /*00b0*/  ISETP.NE.OR P0, PT, RZ, UR8, !P0 ;  /* 0x00000008ff007c0c */ /* 0x000fe4000c705670 */
[----:B------:R-:W-:-:S04]  /*00c0*/  ULEA.HI UR4, UR4, UR8, URZ, 0x2 ;  /* 0x0000000804047291 */ /* 0x000fc8000f8f103f */
[----:B------:R-:W-:-:S04]  /*00d0*/  ULOP3.LUT UR4, UR4, 0xfffffffc, URZ, 0xc0, !UPT ;  /* 0xfffffffc04047892 */ /* 0x000fc8000f8ec03f */
[----:B------:R-:W-:-:S03]  /*00e0*/  UIADD3 UR8, UR8, -UR4, URZ ;  /* 0x8000000408087290 */ /* 0x000fc6000fffe03f */
[----:B01----:R-:W-:Y:S09]  /*00f0*/  @P0 BRA `(.L_x_1) ;  /* 0x0000000000200947 */ /* 0x003ff20003800000 */
[----:B------:R-:W-:Y:S02]  /*0100*/  ULDC.64 UR4, c[0x0][0x198] ;  /* 0x0000660000047ab9 */ /* 0x000fe40000000a00 */
[----:B------:R-:W-:Y:S02]  /*0110*/  UIADD3 UR6, UP0, UR4, 0xf0, URZ ;  /* 0x000000f004067890 */ /* 0x000fe4000ff1e03f */
[----:B------:R-:W-:Y:S02]  /*0120*/  UIADD3 UR4, UP1, UR4, 0x1f0, URZ ;  /* 0x000001f004047890 */ /* 0x000fe4000ff3e03f */
[----:B------:R-:W-:Y:S02]  /*0130*/  UIADD3.X UR7, URZ, UR5, URZ, UP0, !UPT ;  /* 0x000000053f077290 */ /* 0x000fe400087fe43f */
[----:B------:R-:W-:-:S07]  /*0140*/  UIADD3.X UR5, URZ, UR5, URZ, UP1, !UPT ;  /* 0x000000053f057290 */ /* 0x000fce0008ffe43f */
[----:B------:R0:W-:Y:S02]  /*0150*/  UTMACCTL.PF [UR6] ;  /* 0x00000000060079b9 */ /* 0x0001e40008040000 */
[----:B------:R0:W-:Y:S02]  /*0160*/  UTMACCTL.PF [UR4] ;  /* 0x00000000040079b9 */ /* 0x0001e40008040000 */
[----:B0-----:R-:W-:Y:S01]  /*0170*/  NOP ;  /* 0x0000000000007918 */ /* 0x001fe20000000000 */
.L_x_1:
[----:B------:R-:W-:Y:S05]  /*0180*/  BSYNC B0 ;  /* 0x0000000000007941 */ /* 0x000fea0003800000 */
.L_x_0:
[----:B------:R-:W0:Y:S01]  /*0190*/  SHFL.IDX PT, R6, R3, RZ, 0x1f ;  /* 0x00001fff03067589 */ /* 0x000e2200000e0000 */
[----:B------:R-:W-:Y:S01]  /*01a0*/  R2UR UR23, R2 ;  /* 0x00000000021772ca */ /* 0x000fe200000e0000 */
[----:B------:R-:W-:-:S04]  /*01b0*/  UISETP.NE.AND UP0, UPT, UR8, 0x3, UPT ;  /* 0x000000030800788c */ /* 0x000fc8000bf05270 */
[----:B------:R-:W-:-:S08]  /*01c0*/  UISETP.EQ.OR UP0, UPT, UR8, URZ, !UP0 ;  /* 0x0000003f0800728c */ /* 0x000fd0000c702670 */
[----:B------:R-:W-:Y:S02]  /*01d0*/  UIADD3 UR20, UR23, -0x1, URZ ;  /* 0xffffffff17147890 */ /* 0x000fe4000fffe03f */
[----:B------:R-:W-:Y:S02]  /*01e0*/  UISETP.EQ.AND UP0, UPT, UR23, URZ, UP0 ;  /* 0x0000003f1700728c */ /* 0x000fe40008702270 */
[----:B------:R-:W-:Y:S02]  /*01f0*/  UISETP.GE.U32.AND UP1, UPT, UR20, 0x2, UPT ;  /* 0x000000021400788c */ /* 0x000fe4000bf26070 */
[----:B------:R-:W-:Y:S01]  /*0200*/  USEL UR4, URZ, 0x1, !UP0 ;  /* 0x000000013f047887 */ /* 0x000fe2000c000000 */
[----:B0-----:R-:W-:-:S03]  /*0210*/  ISETP.NE.AND P0, PT, R6, RZ, PT ;  /* 0x000000ff0600720c */ /* 0x001fc60003f05270 */
[----:B------:R-:W-:-:S10]  /*0220*/  USEL UR4, UR4, 0x2, UP1 ;  /* 0x0000000204047887 */ /* 0x000fd40008800000 */
[----:B------:R-:W-:Y:S05]  /*0230*/  @P0 BRA `(.L_x_2) ;  /* 0x0000000000580947 */ /* 0x000fea0003800000 */
[----:B------:R-:W0:Y:S01]  /*0240*/  S2UR UR6, SR_CgaCtaId ;  /* 0x00000000000679c3 */ /* 0x000e220000008800 */
[----:B------:R-:W-:Y:S01]  /*0250*/  UMOV UR5, 0x400 ;  /* 0x0000040000057882 */ /* 0x000fe20000000000 */
[----:B------:R-:W-:Y:S01]  /*0260*/  UMOV UR7, 0x1 ;  /* 0x0000000100077882 */ /* 0x000fe20000000000 */
[----:B------:R-:W-:Y:S01]  /*0270*/  UMOV UR10, 0x2 ;  /* 0x00000002000a7882 */ /* 0x000fe20000000000 */
[----:B------:R-:W-:Y:S01]  /*0280*/  ELECT P0, URZ, PT ;  /* 0x00000000003f782f */ /* 0x000fe20003800000 */
[----:B------:R-:W-:-:S04]  /*0290*/  UIADD3 UR10, -UR10, 0x100000, URZ ;  /* 0x001000000a0a7890 */ /* 0x000fc8000fffe13f */
[----:B------:R-:W-:Y:S02]  /*02a0*/  USHF.L.U32 UR11, UR10, 0xb, URZ ;  /* 0x0000000b0a0b7899 */ /* 0x000fe4000800063f */
[----:B------:R-:W-:Y:S02]  /*02b0*/  USHF.L.U32 UR10, UR10, 0x1, URZ ;  /* 0x000000010a0a7899 */ /* 0x000fe4000800063f */
[----:B0-----:R-:W-:Y:S02]  /*02c0*/  ULEA UR5, UR6, UR5, 0x18 ;  /* 0x0000000506057291 */ /* 0x001fe4000f8ec03f */
[----:B------:R-:W-:-:S04]  /*02d0*/  UIADD3 UR6, -UR7, 0x100000, URZ ;  /* 0x0010000007067890 */ /* 0x000fc8000fffe13f */
[----:B------:R-:W-:Y:S02]  /*02e0*/  USHF.L.U32 UR7, UR6, 0xb, URZ ;  /* 0x0000000b06077899 */ /* 0x000fe4000800063f */
[----:B------:R-:W-:Y:S01]  /*02f0*/  USHF.L.U32 UR6, UR6, 0x1, URZ ;  /* 0x0000000106067899 */ /* 0x000fe2000800063f */
[----:B------:R-:W0:Y:S11]  /*0300*/  FENCE.VIEW.ASYNC.S ;  /* 0x00000000000073c6 */ /* 0x000e360000000000 */
[----:B0-----:R0:W1:Y:S01]  /*0310*/  SYNCS.EXCH.64 URZ, [UR5], UR6 ;  /* 0x00000006053f75b2 */ /* 0x0010620008000100 */
[----:B------:R0:W2:Y:S01]  /*0320*/  SYNCS.EXCH.64 URZ, [UR5+0x20], UR10 ;  /* 0x0000200a053f75b2 */ /* 0x0000a20008000100 */
[----:B------:R0:W3:Y:S01]  /*0330*/  SYNCS.EXCH.64 URZ, [UR5+0x8], UR6 ;  /* 0x00000806053f75b2 */ /* 0x0000e20008000100 */
[----:B------:R0:W4:Y:S01]  /*0340*/  SYNCS.EXCH.64 URZ, [UR5+0x28], UR10 ;  /* 0x0000280a053f75b2 */ /* 0x0001220008000100 */
[----:B------:R0:W0:Y:S01]  /*0350*/  SYNCS.EXCH.64 URZ, [UR5+0x10], UR6 ;  /* 0x00001006053f75b2 */ /* 0x0000220008000100 */
[----:B------:R0:W0:Y:S01]  /*0360*/  SYNCS.EXCH.64 URZ, [UR5+0x30], UR10 ;  /* 0x0000300a053f75b2 */ /* 0x0000220008000100 */
[----:B------:R0:W0:Y:S01]  /*0370*/  SYNCS.EXCH.64 URZ, [UR5+0x18], UR6 ;  /* 0x00001806053f75b2 */ /* 0x0000220008000100 */
[----:B------:R0:W0:Y:S01]  /*0380*/  SYNCS.EXCH.64 URZ, [UR5+0x38], UR10 ;  /* 0x0000380a053f75b2 */ /* 0x0000220008000100 */
[----:B------:R-:W-:Y:S01]  /*0390*/  NOP ;  /* 0x0000000000007918 */ /* 0x000fe20000000000 */
.L_x_2:
[----:B------:R-:W5:Y:S01]  /*03a0*/  S2UR UR21, SR_CTAID.X ;  /* 0x00000000001579c3 */ /* 0x000f620000002500 */
[----:B------:R-:W1:Y:S01]  /*03b0*/  SHFL.IDX PT, R8, R3, RZ, 0x1f ;  /* 0x00001fff03087589 */ /* 0x000e6200000e0000 */
[----:B------:R-:W-:Y:S01]  /*03c0*/  SHF.R.S32.HI R5, RZ, 0x1f, R0 ;  /* 0x0000001fff057819 */ /* 0x000fe20000011400 */
[----:B0-----:R-:W-:Y:S01]  /*03d0*/  ULDC UR5, c[0x0][0x150] ;  /* 0x0000540000057ab9 */ /* 0x001fe20000000800 */
[----:B------:R-:W-:Y:S01]  /*03e0*/  ELECT P0, URZ, PT ;  /* 0x00000000003f782f */ /* 0x000fe20003800000 */
[----:B------:R0:W2:Y:S01]  /*03f0*/  SHFL.IDX PT, R9, R3, RZ, 0x1f ;  /* 0x00001fff03097589 */ /* 0x0000a200000e0000 */
[----:B------:R-:W-:Y:S02]  /*0400*/  LEA.HI R5, R5, R0, RZ, 0x7 ;  /* 0x0000000005057211 */ /* 0x000fe400078f38ff */
[----:B------:R-:W-:Y:S01]  /*0410*/  ELECT P1, URZ, PT ;  /* 0x00000000003f782f */ /* 0x000fe20003820000 */
[----:B------:R-:W3:Y:S01]  /*0420*/  S2UR UR10, SR_CTAID.Y ;  /* 0x00000000000a79c3 */ /* 0x000ee20000002600 */
[----:B------:R-:W-:Y:S01]  /*0430*/  ULDC UR9, c[0x0][0x144] ;  /* 0x0000510000097ab9 */ /* 0x000fe20000000800 */
[----:B------:R-:W-:Y:S01]  /*0440*/  LOP3.LUT R5, R5, 0xffffff80, RZ, 0xc0, !PT ;  /* 0xffffff8005057812 */ /* 0x000fe200078ec0ff */
[----:B------:R-:W-:Y:S01]  /*0450*/  UMOV UR6, 0x20 ;  /* 0x0000002000067882 */ /* 0x000fe20000000000 */
[----:B------:R-:W4:Y:S01]  /*0460*/  SHFL.IDX PT, R4, R4, RZ, 0x1f ;  /* 0x00001fff04047589 */ /* 0x000f2200000e0000 */
[----:B0-----:R-:W-:Y:S01]  /*0470*/  SHF.R.S32.HI R3, RZ, 0x1f, R6 ;  /* 0x0000001fff037819 */ /* 0x001fe20000011406 */
[----:B------:R-:W-:Y:S01]  /*0480*/  UMOV UR13, 0x80 ;  /* 0x00000080000d7882 */ /* 0x000fe20000000000 */
[----:B------:R-:W-:Y:S01]  /*0490*/  IMAD.IADD R2, R0, 0x1, -R5 ;  /* 0x0000000100027824 */ /* 0x000fe200078e0a05 */
[----:B------:R-:W-:Y:S01]  /*04a0*/  NOP ;  /* 0x0000000000007918 */ /* 0x000fe20000000000 */
[----:B------:R-:W-:Y:S01]  /*04b0*/  LEA.HI R3, R3, R6, RZ, 0x2 ;  /* 0x0000000603037211 */ /* 0x000fe200078f10ff */
[----:B------:R-:W-:Y:S01]  /*04c0*/  NOP ;  /* 0x0000000000007918 */ /* 0x000fe20000000000 */
[----:B------:R-:W-:Y:S01]  /*04d0*/  ULDC UR22, c[0x0][0x148] ;  /* 0x0000520000167ab9 */ /* 0x000fe20000000800 */
[----:B------:R-:W-:-:S02]  /*04e0*/  SHF.R.S32.HI R7, RZ, 0x1f, R2 ;  /* 0x0000001fff077819 */ /* 0x000fc40000011402 */
[----:B------:R-:W-:Y:S02]  /*04f0*/  LOP3.LUT R3, R3, 0x3ffffffc, RZ, 0xc0, !PT ;  /* 0x3ffffffc03037812 */ /* 0x000fe400078ec0ff */
[----:B-----5:R-:W-:Y:S02]  /*0500*/  I2FP.F32.U32 R10, UR21 ;  /* 0x00000015000a7c45 */ /* 0x020fe40008201000 */
[----:B------:R-:W-:Y:S01]  /*0510*/  LEA.HI R5, R7, R2, RZ, 0x3 ;  /* 0x0000000207057211 */ /* 0x000fe200078f18ff */
[----:B------:R-:W-:Y:S01]  /*0520*/  IMAD.IADD R6, R6, 0x1, -R3 ;  /* 0x0000000106067824 */ /* 0x000fe200078e0a03 */
[----:B-1----:R-:W-:Y:S01]  /*0530*/  ISETP.NE.OR P0, PT, R8, RZ, !P0 ;  /* 0x000000ff0800720c */ /* 0x002fe20004705670 */
[----:B------:R-:W-:Y:S01]  /*0540*/  FMUL R10, R10, UR5 ;  /* 0x000000050a0a7c20 */ /* 0x000fe20008400000 */
[--C-:B------:R-:W-:Y:S01]  /*0550*/  SHF.R.S32.HI R8, RZ, 0x3, R5.reuse ;  /* 0x00000003ff087819 */ /* 0x100fe20000011405 */
[----:B------:R-:W-:Y:S01]  /*0560*/  ULDC UR5, c[0x0][0x154] ;  /* 0x0000550000057ab9 */ /* 0x000fe20000000800 */
[----:B------:R-:W-:-:S02]  /*0570*/  SHF.R.S32.HI R5, RZ, 0x1f, R5 ;  /* 0x0000001fff057819 */ /* 0x000fc40000011405 */
[----:B--2---:R-:W-:Y:S01]  /*0580*/  ISETP.NE.OR P1, PT, R9, RZ, !P1 ;  /* 0x000000ff0900720c */ /* 0x004fe20004f25670 */
[----:B------:R-:W0:Y:S01]  /*0590*/  F2I.U32.TRUNC.NTZ R10, R10 ;  /* 0x0000000a000a7305 */ /* 0x000e22000020f000 */
[----:B------:R-:W-:Y:S02]  /*05a0*/  LEA.HI R5, R5, R8, RZ, 0x2 ;  /* 0x0000000805057211 */ /* 0x000fe400078f10ff */
[----:B---3--:R-:W-:Y:S02]  /*05b0*/  I2FP.F32.U32 R9, UR10 ;  /* 0x0000000a00097c45 */ /* 0x008fe40008201000 */
[----:B------:R-:W-:Y:S01]  /*05c0*/  LOP3.LUT R5, R5, 0xfffffffc, RZ, 0xc0, !PT ;  /* 0xfffffffc05057812 */ /* 0x000fe200078ec0ff */
[----:B------:R-:W-:Y:S01]  /*05d0*/  VOTEU.ALL UP0, P0 ;  /* 0x00000000003f7886 */ /* 0x000fe20000000000 */
[----:B------:R-:W-:Y:S01]  /*05e0*/  ISETP.NE.AND P2, PT, RZ, UR23, PT ;  /* 0x00000017ff007c0c */ /* 0x000fe2000bf45270 */
[----:B------:R-:W-:Y:S02]  /*05f0*/  FMUL R9, R9, UR5 ;  /* 0x0000000509097c20 */ /* 0x000fe40008400000 */
[----:B------:R-:W-:Y:S01]  /*0600*/  IMAD.IADD R5, R8, 0x1, -R5 ;  /* 0x0000000108057824 */ /* 0x000fe200078e0a05 */
[----:B------:R-:W1:Y:S01]  /*0610*/  @!UP0 S2UR UR12, SR_CgaCtaId ;  /* 0x00000000000c89c3 */ /* 0x000e620000008800 */
[----:B------:R-:W-:Y:S01]  /*0620*/  VOTEU.ALL UP1, P1 ;  /* 0x00000000003f7886 */ /* 0x000fe20000820000 */
[----:B------:R-:W-:-:S04]  /*0630*/  @!UP0 UIADD3 UR6, -UR6, 0x100000, URZ ;  /* 0x0010000006068890 */ /* 0x000fc8000fffe13f */
[----:B------:R-:W-:Y:S02]  /*0640*/  @!UP0 USHF.L.U32 UR7, UR6, 0xb, URZ ;  /* 0x0000000b06078899 */ /* 0x000fe4000800063f */
[----:B------:R-:W-:Y:S01]  /*0650*/  @!UP0 USHF.L.U32 UR6, UR6, 0x1, URZ ;  /* 0x0000000106068899 */ /* 0x000fe2000800063f */
[----:B------:R-:W-:Y:S01]  /*0660*/  IMAD R5, R6, 0x4, R5 ;  /* 0x0000000406057824 */ /* 0x000fe200078e0205 */
[----:B0-----:R-:W-:Y:S01]  /*0670*/  R2UR UR5, R10 ;  /* 0x000000000a0572ca */ /* 0x001fe200000e0000 */
[----:B------:R-:W0:Y:S01]  /*0680*/  F2I.U32.TRUNC.NTZ R9, R9 ;  /* 0x0000000900097305 */ /* 0x000e22000020f000 */
[----:B------:R-:W-:Y:S01]  /*0690*/  @!UP1 UMOV UR14, 0x400 ;  /* 0x00000400000e9882 */ /* 0x000fe20000000000 */
[C---:B------:R-:W-:Y:S01]  /*06a0*/  IMAD.SHL.U32 R6, R5.reuse, 0x4, RZ ;  /* 0x0000000405067824 */ /* 0x040fe200078e00ff */
[----:B------:R-:W2:Y:S01]  /*06b0*/  @!UP1 S2UR UR15, SR_CgaCtaId ;  /* 0x00000000000f99c3 */ /* 0x000ea20000008800 */
[C---:B------:R-:W-:Y:S01]  /*06c0*/  LEA.HI R3, R5.reuse, R5, RZ, 0x1 ;  /* 0x0000000505037211 */ /* 0x040fe200078f08ff */
[----:B------:R-:W-:Y:S01]  /*06d0*/  VOTEU.ALL UP2, P1 ;  /* 0x00000000003f7886 */ /* 0x000fe20000840000 */
[----:B------:R-:W-:Y:S01]  /*06e0*/  VOTEU.ALL UP3, P1 ;  /* 0x00000000003f7886 */ /* 0x000fe20000860000 */
[----:B------:R-:W-:Y:S01]  /*06f0*/  LOP3.LUT R11, R5, 0xc, R6, 0x78, !PT ;  /* 0x0000000c050b7812 */ /* 0x000fe200078e7806 */
[----:B------:R-:W-:Y:S01]  /*0700*/  VOTEU.ALL UP4, P1 ;  /* 0x00000000003f7886 */ /* 0x000fe20000880000 */
[----:B------:R-:W-:Y:S01]  /*0710*/  LOP3.LUT R8, R3, 0xfffffffe, RZ, 0xc0, !PT ;  /* 0xfffffffe03087812 */ /* 0x000fe200078ec0ff */
[----:B------:R-:W-:-:S02]  /*0720*/  VOTEU.ALL UP5, P1 ;  /* 0x00000000003f7886 */ /* 0x000fc400008a0000 */
[----:B------:R-:W-:Y:S01]  /*0730*/  UIADD3 UR5, -UR5, URZ, URZ ;  /* 0x0000003f05057290 */ /* 0x000fe2000fffe13f */
[----:B------:R3:W-:Y:S01]  /*0740*/  STL [R1+0x278], R11 ;  /* 0x0002780b01007387 */ /* 0x0007e20000100800 */
[----:B------:R-:W-:Y:S01]  /*0750*/  IMAD.IADD R8, R5, 0x1, -R8 ;  /* 0x0000000105087824 */ /* 0x000fe200078e0a08 */
[----:B0-----:R-:W-:Y:S01]  /*0760*/  R2UR UR11, R9 ;  /* 0x00000000090b72ca */ /* 0x001fe200000e0000 */
[----:B------:R-:W-:Y:S01]  /*0770*/  UIMAD UR9, UR9, UR5, UR21 ;  /* 0x00000005090972a4 */ /* 0x000fe2000f8e0215 */
[----:B------:R-:W0:Y:S02]  /*0780*/  LDC R5, c[0x0][0x140] ;  /* 0x00005000ff057b82 */ /* 0x000e240000000800 */
[----:B------:R-:W-:Y:S02]  /*0790*/  @!UP0 UMOV UR5, 0x400 ;  /* 0x0000040000058882 */ /* 0x000fe40000000000 */
[----:B-1----:R-:W-:Y:S01]  /*07a0*/  @!UP0 ULEA UR5, UR12, UR5, 0x18 ;  /* 0x000000050c058291 */ /* 0x002fe2000f8ec03f */
[----:B------:R-:W-:Y:S01]  /*07b0*/  ISETP.NE.AND P3, PT, R8, UR9, PT ;  /* 0x0000000908007c0c */ /* 0x000fe2000bf65270 */
[----:B------:R-:W-:-:S04]  /*07c0*/  @!UP1 UIADD3 UR12, -UR13, 0x100000, URZ ;  /* 0x001000000d0c9890 */ /* 0x000fc8000fffe13f */
[----:B------:R-:W-:Y:S02]  /*07d0*/  @!UP1 USHF.L.U32 UR13, UR12, 0xb, URZ ;  /* 0x0000000b0c0d9899 */ /* 0x000fe4000800063f */
[----:B------:R-:W-:Y:S01]  /*07e0*/  @!UP1 USHF.L.U32 UR12, UR12, 0x1, URZ ;  /* 0x000000010c0c9899 */ /* 0x000fe2000800063f */
[----:B------:R-:W-:Y:S01]  /*07f0*/  VOTEU.ALL UP0, P0 ;  /* 0x00000000003f7886 */ /* 0x000fe20000000000 */
[----:B--2---:R-:W-:Y:S01]  /*0800*/  @!UP1 ULEA UR14, UR15, UR14, 0x18 ;  /* 0x0000000e0f0e9291 */ /* 0x004fe2000f8ec03f */
[----:B------:R-:W-:Y:S01]  /*0810*/  VOTEU.ALL UP1, P0 ;  /* 0x00000000003f7886 */ /* 0x000fe20000020000 */
[----:B------:R-:W-:Y:S01]  /*0820*/  UIADD3 UR11, -UR11, URZ, URZ ;  /* 0x0000003f0b0b7290 */ /* 0x000fe2000fffe13f */
[----:B------:R-:W-:Y:S01]  /*0830*/  LOP3.LUT P0, RZ, R2, 0x7, RZ, 0xc0, !PT ;  /* 0x0000000702ff7812 */ /* 0x000fe2000780c0ff */
[----:B------:R-:W1:Y:S02]  /*0840*/  FENCE.VIEW.ASYNC.S ;  /* 0x00000000000073c6 */ /* 0x000e640000000000 */
[----:B-1----:R-:W1:Y:S01]  /*0850*/  @!UP0 SYNCS.EXCH.64 URZ, [UR5+0x70], UR6 ;  /* 0x00007006053f85b2 */ /* 0x002e620008000100 */
[----:B------:R-:W-:-:S02]  /*0860*/  @P3 LEA.HI R3, R11, R11, RZ, 0x1 ;  /* 0x0000000b0b033211 */ /* 0x000fc400078f08ff */
[----:B------:R-:W-:Y:S02]  /*0870*/  ISETP.LT.U32.AND P0, PT, R11, 0x2, !P0 ;  /* 0x000000020b00780c */ /* 0x000fe40004701070 */
[----:B------:R-:W-:Y:S02]  /*0880*/  @P3 SHF.R.S32.HI R3, RZ, 0x1, R3 ;  /* 0x00000001ff033819 */ /* 0x000fe40000011403 */
[----:B0-----:R-:W-:Y:S01]  /*0890*/  ISETP.EQ.U32.AND P1, PT, R5, 0x1, PT ;  /* 0x000000010500780c */ /* 0x001fe20003f22070 */
[----:B------:R0:W2:Y:S01]  /*08a0*/  @!UP1 SYNCS.EXCH.64 URZ, [UR5+0x78], UR6 ;  /* 0x00007806053f95b2 */ /* 0x0000a20008000100 */
[----:B------:R-:W-:Y:S01]  /*08b0*/  NOP ;  /* 0x0000000000007918 */ /* 0x000fe20000000000 */
[----:B0-----:R-:W-:Y:S01]  /*08c0*/  UIMAD UR5, UR22, UR11, UR10 ;  /* 0x0000000b160572a4 */ /* 0x001fe2000f8e020a */
[----:B------:R-:W0:Y:S05]  /*08d0*/  @!UP2 SYNCS.EXCH.64 URZ, [UR14+0x50], UR12 ;  /* 0x0000500c0e3fa5b2 */ /* 0x000e2a0008000100 */
[----:B------:R-:W-:Y:S01]  /*08e0*/  @P3 ISETP.NE.AND P4, PT, R3, UR5, PT ;  /* 0x0000000503003c0c */ /* 0x000fe2000bf85270 */
[----:B------:R-:W-:-:S03]  /*08f0*/  IMAD.MOV.U32 R3, RZ, RZ, 0x1 ;  /* 0x00000001ff037424 */ /* 0x000fc600078e00ff */
[----:B------:R-:W-:Y:S01]  /*0900*/  @P3 SEL R3, RZ, 0x1, P4 ;  /* 0x00000001ff033807 */ /* 0x000fe20002000000 */
[----:B------:R-:W0:Y:S01]  /*0910*/  @!UP3 SYNCS.EXCH.64 URZ, [UR14+0x58], UR12 ;  /* 0x0000580c0e3fb5b2 */ /* 0x000e220008000100 */
[----:B------:R-:W0:Y:S01]  /*0920*/  @!UP4 SYNCS.EXCH.64 URZ, [UR14+0x60], UR12 ;  /* 0x0000600c0e3fc5b2 */ /* 0x000e220008000100 */
[----:B------:R4:W0:Y:S01]  /*0930*/  @!UP5 SYNCS.EXCH.64 URZ, [UR14+0x68], UR12 ;  /* 0x0000680c0e3fd5b2 */ /* 0x0008220008000100 */
[----:B------:R-:W-:Y:S01]  /*0940*/  NOP ;  /* 0x0000000000007918 */ /* 0x000fe20000000000 */
[----:B----4-:R-:W-:Y:S02]  /*0950*/  R2UR UR13, R4 ;  /* 0x00000000040d72ca */ /* 0x010fe400000e0000 */
[----:B------:R-:W-:-:S04]  /*0960*/  SEL R4, RZ, 0x1, !P0 ;  /* 0x00000001ff047807 */ /* 0x000fc80004000000 */
[----:B------:R-:W-:-:S05]  /*0970*/  LOP3.LUT R3, R3, R4, RZ, 0xc0, !PT ;  /* 0x0000000403037212 */ /* 0x000fca00078ec0ff */
[----:B------:R3:W-:Y:S01]  /*0980*/  STL [R1+0x274], R3 ;  /* 0x0002740301007387 */ /* 0x0007e20000100800 */
[----:B-12---:R-:W-:Y:S05]  /*0990*/  @!P1 BRA `(.L_x_3) ;  /* 0x0000000000089947 */ /* 0x006fea0003800000 */
[----:B0-----:R-:W-:Y:S01]  /*09a0*/  UCGABAR_ARV ;  /* 0x00000000000079c7 */ /* 0x001fe20008000000 */
[----:B------:R-:W-:Y:S05]  /*09b0*/  BRA `(.L_x_4) ;  /* 0x0000000000047947 */ /* 0x000fea0003800000 */
.L_x_3:
[----:B0-----:R-:W-:Y:S01]  /*09c0*/  NOP ;  /* 0x0000000000007918 */ /* 0x001fe20000000000 */
.L_x_4:
[----:B------:R-:W-:Y:S01]  /*09d0*/  ULDC.64 UR6, c[0x0][0x598] ;  /* 0x0001660000067ab9 */ /* 0x000fe20000000a00 */
[----:B------:R-:W-:Y:S01]  /*09e0*/  ULDC.64 UR28, c[0x0][0x208] ;  /* 0x00008200001c7ab9 */ /* 0x000fe20000000a00 */
[----:B------:R-:W-:-:S04]  /*09f0*/  ISETP.NE.U32.AND P0, PT, RZ, UR6, PT ;  /* 0x00000006ff007c0c */ /* 0x000fc8000bf05070 */
[----:B------:R-:W-:-:S13]  /*0a00*/  ISETP.NE.AND.EX P0, PT, RZ, UR7, PT, P0 ;  /* 0x00000007ff007c0c */ /* 0x000fda000bf05300 */
[----:B------:R-:W-:Y:S05]  /*0a10*/  @!P0 BRA `(.L_x_5) ;  /* 0x0000000000208947 */ /* 0x000fea0003800000 */
[----:B------:R-:W0:Y:S02]  /*0a20*/  LDC.64 R4, c[0x0][0x598] ;  /* 0x00016600ff047b82 */ /* 0x000e240000000a00 */
[----:B0-----:R-:W2:Y:S02]  /*0a30*/  LDG.E.64 R4, desc[UR28][R4.64] ;  /* 0x0000001c04047981 */ /* 0x001ea4000c1e1b00 */
[----:B--2---:R-:W-:-:S04]  /*0a40*/  ISETP.NE.U32.AND P0, PT, R4, RZ, PT ;  /* 0x000000ff0400720c */ /* 0x004fc80003f05070 */
[----:B------:R-:W-:-:S13]  /*0a50*/  ISETP.NE.AND.EX P0, PT, R5, RZ, PT, P0 ;  /* 0x000000ff0500720c */ /* 0x000fda0003f05300 */
[----:B------:R-:W-:Y:S05]  /*0a60*/  @!P0 BRA `(.L_x_5) ;  /* 0x00000000000c8947 */ /* 0x000fea0003800000 */
[----:B------:R-:W2:Y:S02]  /*0a70*/  LD.E R4, desc[UR28][R4.64] ;  /* 0x0000001c04047980 */ /* 0x000ea4000c101900 */
[----:B--2---:R-:W-:Y:S01]  /*0a80*/  R2UR UR19, R4 ;  /* 0x00000000041372ca */ /* 0x004fe200000e0000 */
[----:B------:R-:W-:-:S14]  /*0a90*/  BRA `(.L_x_6) ;  /* 0x0000000000247947 */ /* 0x000fdc0003800000 */
.L_x_5:
[----:B------:R-:W-:Y:S02]  /*0aa0*/  ULDC.64 UR6, c[0x0][0x588] ;  /* 0x0001620000067ab9 */ /* 0x000fe40000000a00 */
[----:B------:R-:W-:-:S04]  /*0ab0*/  ISETP.NE.U32.AND P0, PT, RZ, UR6, PT ;  /* 0x00000006ff007c0c */ /* 0x000fc8000bf05070 */
[----:B------:R-:W-:-:S13]  /*0ac0*/  ISETP.NE.AND.EX P0, PT, RZ, UR7, PT, P0 ;  /* 0x00000007ff007c0c */ /* 0x000fda000bf05300 */
[----:B------:R-:W-:Y:S05]  /*0ad0*/  @!P0 BRA `(.L_x_7) ;  /* 0x0000000000108947 */ /* 0x000fea0003800000 */
[----:B------:R-:W0:Y:S02]  /*0ae0*/  LDC.64 R4, c[0x0][0x588] ;  /* 0x00016200ff047b82 */ /* 0x000e240000000a00 */
[----:B0-----:R-:W2:Y:S02]  /*0af0*/  LDG.E R4, desc[UR28][R4.64] ;  /* 0x0000001c04047981 */ /* 0x001ea4000c1e1900 */
[----:B--2---:R-:W-:Y:S01]  /*0b00*/  R2UR UR19, R4 ;  /* 0x00000000041372ca */ /* 0x004fe200000e0000 */
[----:B------:R-:W-:-:S14]  /*0b10*/  BRA `(.L_x_6) ;  /* 0x0000000000047947 */ /* 0x000fdc0003800000 */
.L_x_7:
[----:B------:R-:W-:-:S05]  /*0b20*/  ULDC UR19, c[0x0][0x580] ;  /* 0x0001600000137ab9 */ /* 0x000fca0000000800 */
.L_x_6:
[----:B------:R-:W-:Y:S02]  /*0b30*/  ULDC.64 UR6, c[0x0][0x5a0] ;  /* 0x0001680000067ab9 */ /* 0x000fe40000000a00 */
        /* <DEDUP_REMOVED lines=11> */
.L_x_8:
        /* <DEDUP_REMOVED lines=8> */
.L_x_10:
[----:B------:R-:W-:-:S05]  /*0c70*/  ULDC UR18, c[0x0][0x584] ;  /* 0x0001610000127ab9 */ /* 0x000fca0000000800 */
.L_x_9:
[----:B------:R-:W-:Y:S01]  /*0c80*/  ULDC UR5, c[0x0][0x65c] ;  /* 0x0001970000057ab9 */ /* 0x000fe20000000800 */
[----:B------:R-:W0:Y:S01]  /*0c90*/  LDC.64 R4, c[0x0][0x650] ;  /* 0x00019400ff047b82 */ /* 0x000e220000000a00 */
[----:B------:R-:W-:Y:S01]  /*0ca0*/  UISETP.NE.AND UP2, UPT, UR5, 0x1, UPT ;  /* 0x000000010500788c */ /* 0x000fe2000bf45270 */
[----:B------:R-:W-:Y:S01]  /*0cb0*/  IMAD.MOV.U32 R6, RZ, RZ, -0x1 ;  /* 0xffffffffff067424 */ /* 0x000fe200078e00ff */
[----:B------:R-:W-:Y:S01]  /*0cc0*/  UISETP.NE.AND UP0, UPT, UR23, 0x2, UPT ;  /* 0x000000021700788c */ /* 0x000fe2000bf05270 */
[----:B---3--:R-:W-:-:S08]  /*0cd0*/  PRMT R3, RZ, 0x7610, R3 ;  /* 0x00007610ff037816 */ /* 0x008fd00000000003 */
[----:B------:R-:W-:Y:S01]  /*0ce0*/  @UP2 ULDC UR16, c[0x0][0x10] ;  /* 0x0000040000102ab9 */ /* 0x000fe20000000800 */
[----:B------:R-:W-:Y:S01]  /*0cf0*/  @UP2 UMOV UR6, UR10 ;  /* 0x0000000a00062c82 */ /* 0x000fe20008000000 */
[----:B------:R-:W-:Y:S01]  /*0d00*/  @UP2 UMOV UR7, URZ ;  /* 0x0000003f00072c82 */ /* 0x000fe20008000000 */
[----:B------:R-:W-:Y:S01]  /*0d10*/  @!UP2 ULDC UR12, c[0x0][0xc] ;  /* 0x00000300000caab9 */ /* 0x000fe20000000800 */
[----:B------:R-:W-:Y:S01]  /*0d20*/  @UP2 UIMAD.WIDE.U32 UR16, UR21, UR16, UR6 ;  /* 0x00000010151022a5 */ /* 0x000fe2000f8e0006 */
[----:B------:R-:W-:Y:S01]  /*0d30*/  ULDC UR14, c[0x0][0xc] ;  /* 0x00000300000e7ab9 */ /* 0x000fe20000000800 */
[----:B------:R-:W-:Y:S01]  /*0d40*/  ULDC UR15, c[0x0][0x10] ;  /* 0x00000400000f7ab9 */ /* 0x000fe20000000800 */
[----:B------:R-:W-:Y:S01]  /*0d50*/  UMOV UR6, UR21 ;  /* 0x0000001500067c82 */ /* 0x000fe20008000000 */
[----:B------:R-:W-:Y:S01]  /*0d60*/  UMOV UR7, URZ ;  /* 0x0000003f00077c82 */ /* 0x000fe20008000000 */
[----:B------:R-:W-:Y:S01]  /*0d70*/  @UP2 UMOV UR5, URZ ;  /* 0x0000003f00052c82 */ /* 0x000fe20008000000 */
[----:B------:R-:W-:-:S02]  /*0d80*/  UIMAD.WIDE.U32 UR14, UR14, UR15, URZ ;  /* 0x0000000f0e0e72a5 */ /* 0x000fc4000f8e003f */
[----:B------:R-:W-:Y:S02]  /*0d90*/  @!UP2 UIMAD.WIDE.U32 UR6, UR10, UR12, UR6 ;  /* 0x0000000c0a06a2a5 */ /* 0x000fe4000f8e0006 */
[----:B------:R-:W-:-:S03]  /*0da0*/  @UP2 UIADD3 UR17, UR17, UR5, URZ ;  /* 0x0000000511112290 */ /* 0x000fc6000fffe03f */
[----:B------:R-:W-:Y:S02]  /*0db0*/  ULDC UR5, c[0x0][0x14] ;  /* 0x0000050000057ab9 */ /* 0x000fe40000000800 */
[----:B------:R-:W-:Y:S02]  /*0dc0*/  UIMAD.WIDE.U32 UR26, UR14, UR5, URZ ;  /* 0x000000050e1a72a5 */ /* 0x000fe4000f8e003f */
[----:B------:R-:W-:Y:S01]  /*0dd0*/  UIMAD UR5, UR15, UR5, URZ ;  /* 0x000000050f0572a4 */ /* 0x000fe2000f8e023f */
[----:B------:R-:W-:Y:S01]  /*0de0*/  @!UP2 UMOV UR16, UR6 ;  /* 0x000000060010ac82 */ /* 0x000fe20008000000 */
[----:B------:R-:W-:Y:S02]  /*0df0*/  @!UP2 UMOV UR17, UR7 ;  /* 0x000000070011ac82 */ /* 0x000fe40008000000 */
[----:B------:R-:W-:Y:S02]  /*0e00*/  UIADD3 UR5, UR27, UR5, URZ ;  /* 0x000000051b057290 */ /* 0x000fe4000fffe03f */
[----:B------:R-:W-:-:S04]  /*0e10*/  UIADD3 UR6, UP1, UR16, UR26, URZ ;  /* 0x0000001a10067290 */ /* 0x000fc8000ff3e03f */
[----:B------:R-:W-:Y:S02]  /*0e20*/  UIADD3.X UR7, UR17, UR5, URZ, UP1, !UPT ;  /* 0x0000000511077290 */ /* 0x000fe40008ffe43f */
[----:B------:R-:W-:Y:S02]  /*0e30*/  USEL UR6, UR6, UR16, !UP0 ;  /* 0x0000001006067287 */ /* 0x000fe4000c000000 */
[----:B------:R-:W-:-:S04]  /*0e40*/  USEL UR7, UR7, UR17, !UP0 ;  /* 0x0000001107077287 */ /* 0x000fc8000c000000 */
[----:B0-----:R-:W-:Y:S02]  /*0e50*/  ISETP.LE.U32.AND P0, PT, R4, UR6, PT ;  /* 0x0000000604007c0c */ /* 0x001fe4000bf03070 */
[----:B------:R-:W-:-:S05]  /*0e60*/  IMAD.U32 R4, RZ, RZ, UR7 ;  /* 0x00000007ff047e24 */ /* 0x000fca000f8e00ff */
[----:B------:R-:W-:Y:S01]  /*0e70*/  ISETP.GE.U32.AND.EX P0, PT, R4, R5, PT, P0 ;  /* 0x000000050400720c */ /* 0x000fe20003f06100 */
[----:B------:R-:W-:Y:S02]  /*0e80*/  IMAD.MOV.U32 R5, RZ, RZ, -0x1 ;  /* 0xffffffffff057424 */ /* 0x000fe400078e00ff */
[----:B------:R-:W-:-:S03]  /*0e90*/  IMAD.MOV.U32 R4, RZ, RZ, -0x1 ;  /* 0xffffffffff047424 */ /* 0x000fc600078e00ff */
[----:B------:R0:W-:Y:S04]  /*0ea0*/  STL [R1+0x284], R5 ;  /* 0x0002840501007387 */ /* 0x0001e80000100800 */
[----:B------:R1:W-:Y:S04]  /*0eb0*/  STL [R1+0x288], R4 ;  /* 0x0002880401007387 */ /* 0x0003e80000100800 */
[----:B------:R2:W-:Y:S01]  /*0ec0*/  STL [R1+0x270], R6 ;  /* 0x0002700601007387 */ /* 0x0005e20000100800 */
[----:B0-----:R-:W-:Y:S02]  /*0ed0*/  IMAD.U32 R5, RZ, RZ, UR6 ;  /* 0x00000006ff057e24 */ /* 0x001fe4000f8e00ff */
[----:B-1----:R-:W-:-:S05]  /*0ee0*/  IMAD.U32 R4, RZ, RZ, UR7 ;  /* 0x00000007ff047e24 */ /* 0x002fca000f8e00ff */
[----:B------:R2:W-:Y:S04]  /*0ef0*/  STL [R1+0x27c], R4 ;  /* 0x00027c0401007387 */ /* 0x0005e80000100800 */
[----:B------:R2:W-:Y:S01]  /*0f00*/  STL [R1+0x280], R5 ;  /* 0x0002800501007387 */ /* 0x0005e20000100800 */
[----:B------:R-:W-:Y:S05]  /*0f10*/  @P0 BRA `(.L_x_11) ;  /* 0x0000000400540947 */ /* 0x000fea0003800000 */
[----:B------:R-:W-:Y:S01]  /*0f20*/  ULDC.64 UR24, c[0x0][0x628] ;  /* 0x00018a0000187ab9 */ /* 0x000fe20000000a00 */
[C---:B------:R-:W-:Y:S01]  /*0f30*/  R2UR UR30, R5.reuse ;  /* 0x00000000051e72ca */ /* 0x040fe200000e0000 */
[----:B------:R-:W-:Y:S01]  /*0f40*/  ULDC UR23, c[0x0][0x630] ;  /* 0x00018c0000177ab9 */ /* 0x000fe20000000800 */
[----:B------:R-:W-:Y:S02]  /*0f50*/  ISETP.NE.U32.AND P0, PT, RZ, UR24, PT ;  /* 0x00000018ff007c0c */ /* 0x000fe4000bf05070 */
[----:B------:R-:W-:Y:S02]  /*0f60*/  R2UR UR6, R5 ;  /* 0x00000000050672ca */ /* 0x000fe400000e0000 */
[----:B------:R-:W-:Y:S02]  /*0f70*/  ISETP.NE.AND.EX P0, PT, RZ, UR25, PT, P0 ;  /* 0x00000019ff007c0c */ /* 0x000fe4000bf05300 */
[----:B------:R-:W-:-:S11]  /*0f80*/  R2UR UR7, R4 ;  /* 0x00000000040772ca */ /* 0x000fd600000e0000 */
[----:B------:R-:W-:Y:S05]  /*0f90*/  @!P0 BRA `(.L_x_12) ;  /* 0x0000000000308947 */ /* 0x000fea0003800000 */
[----:B------:R-:W-:Y:S01]  /*0fa0*/  R2UR UR6, R5 ;  /* 0x00000000050672ca */ /* 0x000fe200000e0000 */
[----:B------:R-:W-:Y:S01]  /*0fb0*/  ULDC UR12, c[0x0][0x634] ;  /* 0x00018d00000c7ab9 */ /* 0x000fe20000000800 */
[----:B------:R-:W-:-:S11]  /*0fc0*/  R2UR UR21, R4 ;  /* 0x00000000041572ca */ /* 0x000fd600000e0000 */
[----:B------:R-:W-:-:S04]  /*0fd0*/  UIADD3 UR12, UP1, UR6, UR12, URZ ;  /* 0x0000000c060c7290 */ /* 0x000fc8000ff3e03f */
[----:B------:R-:W-:-:S04]  /*0fe0*/  UIADD3.X UR21, URZ, UR21, URZ, UP1, !UPT ;  /* 0x000000153f157290 */ /* 0x000fc80008ffe43f */
[----:B------:R-:W-:-:S04]  /*0ff0*/  UIMAD.WIDE.U32 UR6, UR21, UR24, URZ ;  /* 0x00000018150672a5 */ /* 0x000fc8000f8e003f */
[----:B------:R-:W-:Y:S02]  /*1000*/  UIMAD.WIDE.U32 UR14, UP1, UR12, UR25, UR6 ;  /* 0x000000190c0e72a5 */ /* 0x000fe4000f820006 */
[----:B------:R-:W-:Y:S02]  /*1010*/  UIMAD.WIDE.U32 UR6, UR12, UR24, URZ ;  /* 0x000000180c0672a5 */ /* 0x000fe4000f8e003f */
[----:B------:R-:W-:Y:S02]  /*1020*/  UIADD3.X UR17, URZ, URZ, URZ, UP1, !UPT ;  /* 0x0000003f3f117290 */ /* 0x000fe40008ffe43f */
[----:B------:R-:W-:Y:S01]  /*1030*/  UIADD3 URZ, UP1, UR7, UR14, URZ ;  /* 0x0000000e073f7290 */ /* 0x000fe2000ff3e03f */
[----:B------:R-:W-:-:S03]  /*1040*/  UMOV UR16, UR15 ;  /* 0x0000000f00107c82 */ /* 0x000fc60008000000 */
[----:B------:R-:W-:-:S12]  /*1050*/  UIMAD.WIDE.U32.X UR6, UR21, UR25, UR16, UP1 ;  /* 0x00000019150672a5 */ /* 0x000fd800088e0410 */
.L_x_12:
[----:B------:R-:W-:Y:S01]  /*1060*/  USHF.R.U64 UR6, UR6, UR23, UR7 ;  /* 0x0000001706067299 */ /* 0x000fe20008001207 */
[----:B------:R-:W-:Y:S01]  /*1070*/  R2UR UR15, R4 ;  /* 0x00000000040f72ca */ /* 0x000fe200000e0000 */
[----:B------:R-:W-:Y:S02]  /*1080*/  USHF.R.U32.HI UR7, URZ, UR23, UR7 ;  /* 0x000000173f077299 */ /* 0x000fe40008011607 */
[----:B------:R-:W-:Y:S01]  /*1090*/  UIADD3 UR12, UP1, URZ, -UR6, URZ ;  /* 0x800000063f0c7290 */ /* 0x000fe2000ff3e03f */
[----:B------:R-:W-:Y:S01]  /*10a0*/  ULDC.64 UR16, c[0x0][0x620] ;  /* 0x0001880000107ab9 */ /* 0x000fe20000000a00 */
[----:B------:R-:W-:Y:S02]  /*10b0*/  UMOV UR14, UR30 ;  /* 0x0000001e000e7c82 */ /* 0x000fe40008000000 */
[----:B------:R-:W-:Y:S02]  /*10c0*/  UIADD3.X UR7, URZ, ~UR7, URZ, UP1, !UPT ;  /* 0x800000073f077290 */ /* 0x000fe40008ffe43f */
[----:B------:R-:W-:-:S02]  /*10d0*/  @UP2 UIMAD UR9, UR22, UR11, UR10 ;  /* 0x0000000b160922a4 */ /* 0x000fc4000f8e020a */
[----:B------:R-:W-:Y:S02]  /*10e0*/  UIMAD UR7, UR7, UR16, URZ ;  /* 0x00000010070772a4 */ /* 0x000fe4000f8e023f */
[----:B------:R-:W-:Y:S02]  /*10f0*/  UIMAD.WIDE.U32 UR14, UR12, UR16, UR14 ;  /* 0x000000100c0e72a5 */ /* 0x000fe4000f8e000e */
[----:B------:R-:W-:Y:S01]  /*1100*/  UIMAD UR12, UR12, UR17, UR7 ;  /* 0x000000110c0c72a4 */ /* 0x000fe2000f8e0207 */
[----:B------:R-:W-:Y:S01]  /*1110*/  ULDC UR16, c[0x0][0x618] ;  /* 0x0001860000107ab9 */ /* 0x000fe20000000800 */
[----:B------:R-:W-:Y:S02]  /*1120*/  ULDC.64 UR10, c[0x0][0x640] ;  /* 0x00019000000a7ab9 */ /* 0x000fe40000000a00 */
[----:B------:R-:W-:Y:S01]  /*1130*/  UIADD3 UR12, UR15, UR12, URZ ;  /* 0x0000000c0f0c7290 */ /* 0x000fe2000fffe03f */
[----:B------:R-:W-:Y:S01]  /*1140*/  ISETP.NE.U32.AND P0, PT, RZ, UR10, PT ;  /* 0x0000000aff007c0c */ /* 0x000fe2000bf05070 */
[----:B------:R-:W-:Y:S01]  /*1150*/  ULDC UR17, c[0x0][0x608] ;  /* 0x0001820000117ab9 */ /* 0x000fe20000000800 */
[----:B------:R-:W-:Y:S01]  /*1160*/  ULDC UR31, c[0x0][0x658] ;  /* 0x00019600001f7ab9 */ /* 0x000fe20000000800 */
[----:B------:R-:W-:Y:S01]  /*1170*/  USHF.R.U64 UR30, UR14, UR16, UR12 ;  /* 0x000000100e1e7299 */ /* 0x000fe2000800120c */
[----:B------:R-:W-:Y:S01]  /*1180*/  ISETP.NE.AND.EX P0, PT, RZ, UR11, PT, P0 ;  /* 0x0000000bff007c0c */ /* 0x000fe2000bf05300 */
[----:B------:R-:W-:Y:S01]  /*1190*/  USHF.R.U32.HI UR14, URZ, UR16, UR12 ;  /* 0x000000103f0e7299 */ /* 0x000fe2000801160c */
[----:B------:R-:W-:-:S02]  /*11a0*/  ULDC UR7, c[0x0][0x600] ;  /* 0x0001800000077ab9 */ /* 0x000fc40000000800 */
[----:B------:R-:W-:Y:S01]  /*11b0*/  UMOV UR12, 0xffffffff ;  /* 0xffffffff000c7882 */ /* 0x000fe20000000000 */
[----:B------:R-:W-:Y:S02]  /*11c0*/  USHF.R.U64 UR35, UR30, UR17, UR14 ;  /* 0x000000111e237299 */ /* 0x000fe4000800120e */
[----:B------:R-:W-:Y:S02]  /*11d0*/  USHF.R.U32.HI UR14, URZ, UR17, UR14 ;  /* 0x000000113f0e7299 */ /* 0x000fe4000801160e */
[----:B------:R-:W-:Y:S02]  /*11e0*/  USHF.L.U32 UR12, UR12, UR31, URZ ;  /* 0x0000001f0c0c7299 */ /* 0x000fe4000800063f */
[----:B------:R-:W-:Y:S02]  /*11f0*/  USHF.R.U64 UR36, UR35, UR31, UR14 ;  /* 0x0000001f23247299 */ /* 0x000fe4000800120e */
[----:B------:R-:W-:Y:S02]  /*1200*/  USHF.R.U32.HI UR15, URZ, UR31, UR14 ;  /* 0x0000001f3f0f7299 */ /* 0x000fe4000801160e */
[----:B------:R-:W-:-:S02]  /*1210*/  UIADD3 UR25, UR7, -0x1, URZ ;  /* 0xffffffff07197890 */ /* 0x000fc4000fffe03f */
[----:B------:R-:W-:Y:S01]  /*1220*/  ULOP3.LUT UR12, URZ, UR12, URZ, 0x33, !UPT ;  /* 0x0000000c3f0c7292 */ /* 0x000fe2000f8e333f */
[----:B------:R-:W-:Y:S01]  /*1230*/  ULDC UR32, c[0x0][0x648] ;  /* 0x0001920000207ab9 */ /* 0x000fe20000000800 */
[----:B------:R-:W-:Y:S01]  /*1240*/  ULDC UR33, c[0x0][0x638] ;  /* 0x00018e0000217ab9 */ /* 0x000fe20000000800 */
[----:B------:R-:W-:Y:S01]  /*1250*/  UMOV UR34, 0x1 ;  /* 0x0000000100227882 */ /* 0x000fe20000000000 */
[----:B------:R-:W-:Y:S01]  /*1260*/  UMOV UR14, UR36 ;  /* 0x00000024000e7c82 */ /* 0x000fe20008000000 */
[----:B------:R-:W-:Y:S07]  /*1270*/  @!P0 BRA `(.L_x_13) ;  /* 0x0000000000308947 */ /* 0x000fee0003800000 */
[----:B------:R-:W-:Y:S02]  /*1280*/  ULDC UR21, c[0x0][0x64c] ;  /* 0x0001930000157ab9 */ /* 0x000fe40000000800 */
        /* <DEDUP_REMOVED lines=8> */
[----:B------:R-:W-:-:S07]  /*1310*/  UIMAD.WIDE.U32.X UR10, UR24, UR11, UR22, UP1 ;  /* 0x0000000b180a72a5 */ /* 0x000fce00088e0416 */
[----:B------:R-:W-:Y:S01]  /*1320*/  UMOV UR14, UR10 ;  /* 0x0000000a000e7c82 */ /* 0x000fe20008000000 */
[----:B------:R-:W-:-:S05]  /*1330*/  UMOV UR15, UR11 ;  /* 0x0000000b000f7c82 */ /* 0x000fca0008000000 */
.L_x_13:
[----:B------:R-:W-:Y:S01]  /*1340*/  USHF.R.U64 UR11, UR14, UR32, UR15 ;  /* 0x000000200e0b7299 */ /* 0x000fe2000800120f */
[----:B--2---:R-:W-:Y:S01]  /*1350*/  IMAD.U32 R6, RZ, RZ, UR6 ;  /* 0x00000006ff067e24 */ /* 0x004fe2000f8e00ff */
[----:B------:R-:W-:Y:S01]  /*1360*/  USHF.L.U32 UR10, UR34, UR31, URZ ;  /* 0x0000001f220a7299 */ /* 0x000fe2000800063f */
[----:B------:R-:W-:Y:S01]  /*1370*/  IMAD.MOV.U32 R3, RZ, RZ, 0x1 ;  /* 0x00000001ff037424 */ /* 0x000fe200078e00ff */
[----:B------:R-:W-:Y:S02]  /*1380*/  ULOP3.LUT UR12, UR35, UR12, URZ, 0xc0, !UPT ;  /* 0x0000000c230c7292 */ /* 0x000fe4000f8ec03f */
[----:B------:R-:W-:Y:S01]  /*1390*/  UIADD3 UR14, -UR11, URZ, URZ ;  /* 0x0000003f0b0e7290 */ /* 0x000fe2000fffe13f */
[----:B------:R0:W-:Y:S01]  /*13a0*/  STL [R1+0x270], R6 ;  /* 0x0002700601007387 */ /* 0x0001e20000100800 */
[----:B------:R-:W-:Y:S02]  /*13b0*/  UIMAD UR12, UR10, UR11, UR12 ;  /* 0x0000000b0a0c72a4 */ /* 0x000fe4000f8e020c */
[----:B------:R-:W-:-:S02]  /*13c0*/  ULOP3.LUT UR25, UR30, UR25, URZ, 0xc0, !UPT ;  /* 0x000000191e197292 */ /* 0x000fc4000f8ec03f */
[----:B------:R-:W-:Y:S01]  /*13d0*/  UIMAD UR10, UR14, UR33, UR36 ;  /* 0x000000210e0a72a4 */ /* 0x000fe2000f8e0224 */
[----:B------:R-:W-:Y:S02]  /*13e0*/  ULDC UR11, c[0x0][0x610] ;  /* 0x00018400000b7ab9 */ /* 0x000fe40000000800 */
[----:B------:R-:W-:Y:S02]  /*13f0*/  UIMAD UR9, UR12, UR11, UR9 ;  /* 0x0000000b0c0972a4 */ /* 0x000fe4000f8e0209 */
[----:B------:R-:W-:-:S04]  /*1400*/  UIMAD UR10, UR10, UR7, UR25 ;  /* 0x000000070a0a72a4 */ /* 0x000fc8000f8e0219 */
[----:B------:R-:W-:Y:S02]  /*1410*/  USEL UR7, UR10, UR9, !UP2 ;  /* 0x000000090a077287 */ /* 0x000fe4000d000000 */
[----:B------:R-:W-:-:S04]  /*1420*/  USEL UR9, UR9, UR10, !UP2 ;  /* 0x0000000a09097287 */ /* 0x000fc8000d000000 */
[----:B------:R-:W-:Y:S02]  /*1430*/  IMAD.U32 R5, RZ, RZ, UR7 ;  /* 0x00000007ff057e24 */ /* 0x000fe4000f8e00ff */
[----:B------:R-:W-:-:S05]  /*1440*/  IMAD.U32 R4, RZ, RZ, UR9 ;  /* 0x00000009ff047e24 */ /* 0x000fca000f8e00ff */
[----:B------:R0:W-:Y:S04]  /*1450*/  STL [R1+0x284], R4 ;  /* 0x0002840401007387 */ /* 0x0001e80000100800 */
[----:B------:R0:W-:Y:S02]  /*1460*/  STL [R1+0x288], R5 ;  /* 0x0002880501007387 */ /* 0x0001e40000100800 */
.L_x_11:
[----:B------:R-:W-:Y:S05]  /*1470*/  @!P1 BRA `(.L_x_14) ;  /* 0x00000000000c9947 */ /* 0x000fea0003800000 */
[----:B------:R-:W-:Y:S01]  /*1480*/  UCGABAR_WAIT ;  /* 0x0000000000007dc7 */ /* 0x000fe20008000000 */
[----:B------:R-:W-:Y:S01]  /*1490*/  CCTL.IVALL ;  /* 0x00000000ff00798f */ /* 0x000fe20002000000 */
[----:B------:R-:W-:Y:S05]  /*14a0*/  BRA `(.L_x_15) ;  /* 0x0000000000047947 */ /* 0x000fea0003800000 */
.L_x_14:
[----:B------:R-:W-:Y:S06]  /*14b0*/  BAR.SYNC.DEFER_BLOCKING 0x0 ;  /* 0x0000000000007b1d */ /* 0x000fec0000010000 */
.L_x_15:
[----:B------:R-:W-:Y:S02]  /*14c0*/  ULDC UR6, c[0x0][0x28c] ;  /* 0x0000a30000067ab9 */ /* 0x000fe40000000800 */
[----:B------:R-:W-:-:S04]  /*14d0*/  UIADD3 UR6, UR6, 0x7f, URZ ;  /* 0x0000007f06067890 */ /* 0x000fc8000fffe03f */
[----:B------:R-:W-:-:S04]  /*14e0*/  USHF.R.S32.HI UR7, URZ, 0x1f, UR6 ;  /* 0x0000001f3f077899 */ /* 0x000fc80008011406 */
[----:B------:R-:W-:-:S04]  /*14f0*/  ULEA.HI UR6, UR7, UR6, URZ, 0x7 ;  /* 0x0000000607067291 */ /* 0x000fc8000f8f383f */
[----:B------:R-:W-:Y:S01]  /*1500*/  USHF.R.S32.HI UR6, URZ, 0x7, UR6 ;  /* 0x000000073f067899 */ /* 0x000fe20008011406 */
[----:B------:R-:W-:Y:S11]  /*1510*/  @!P2 BRA `(.L_x_16) ;  /* 0x00000180005ca947 */ /* 0x000ff60003800000 */
[----:B------:R-:W-:-:S06]  /*1520*/  UISETP.GT.U32.AND UP1, UPT, UR20, 0x1, UPT ;  /* 0x000000011400788c */ /* 0x000fcc000bf24070 */
[----:B------:R-:W-:-:S13]  /*1530*/  PLOP3.LUT P0, PT, PT, PT, UP1, 0x80, 0x0 ;  /* 0x000000000000781c */ /* 0x000fda0003f0f018 */
[----:B------:R-:W-:Y:S05]  /*1540*/  @P0 EXIT ;  /* 0x000000000000094d */ /* 0x000fea0003800000 */
.L_x_17:
[----:B------:R-:W-:-:S08]  /*1550*/  NOP ;  /* 0x0000000000007918 */ /* 0x000fd00000000000 */
[----:B------:R-:W1:Y:S02]  /*1560*/  USETMAXREG.TRY_ALLOC.CTAPOOL UP1, 0xe8 ;  /* 0x000000e8000079c8 */ /* 0x000e640008020600 */
[----:B-1----:R-:W-:-:S13]  /*1570*/  PLOP3.LUT P0, PT, PT, PT, UP1, 0x80, 0x0 ;  /* 0x000000000000781c */ /* 0x002fda0003f0f018 */
[----:B------:R-:W-:Y:S05]  /*1580*/  @!P0 BRA `(.L_x_17) ;  /* 0xfffffffc00f08947 */ /* 0x000fea000383ffff */
[----:B------:R-:W-:-:S13]  /*1590*/  LOP3.LUT P0, RZ, R3, 0xff, RZ, 0xc0, !PT ;  /* 0x000000ff03ff7812 */ /* 0x000fda000780c0ff */
[----:B------:R-:W-:Y:S05]  /*15a0*/  @!P0 EXIT ;  /* 0x000000000000894d */ /* 0x000fea0003800000 */
[CC--:B------:R-:W-:Y:S01]  /*15b0*/  LEA.HI R0, R7.reuse, R2.reuse, RZ, 0x2 ;  /* 0x0000000207007211 */ /* 0x0c0fe200078f10ff */
[----:B------:R-:W1:Y:S01]  /*15c0*/  S2UR UR11, SR_CgaCtaId ;  /* 0x00000000000b79c3 */ /* 0x000e620000008800 */
[----:B------:R-:W-:Y:S01]  /*15d0*/  LEA.HI R7, R7, R2, RZ, 0x5 ;  /* 0x0000000207077211 */ /* 0x000fe200078f28ff */
[----:B------:R-:W-:Y:S01]  /*15e0*/  ULDC UR20, c[0x0][0x284] ;  /* 0x0000a10000147ab9 */ /* 0x000fe20000000800 */
[--C-:B0-2---:R-:W-:Y:S01]  /*15f0*/  SHF.R.S32.HI R4, RZ, 0x2, R0.reuse ;  /* 0x00000002ff047819 */ /* 0x105fe20000011400 */
[----:B------:R-:W-:Y:S01]  /*1600*/  UIADD3 UR15, UR13, -0x1, URZ ;  /* 0xffffffff0d0f7890 */ /* 0x000fe2000fffe03f */
[----:B------:R-:W-:Y:S01]  /*1610*/  SHF.R.S32.HI R3, RZ, 0x1f, R0 ;  /* 0x0000001fff037819 */ /* 0x000fe20000011400 */
[----:B------:R-:W-:Y:S01]  /*1620*/  USHF.R.U32.HI UR14, URZ, 0x2, UR6 ;  /* 0x000000023f0e7899 */ /* 0x000fe20008011606 */
[----:B------:R-:W-:Y:S01]  /*1630*/  SHF.R.S32.HI R7, RZ, 0x5, R7 ;  /* 0x00000005ff077819 */ /* 0x000fe20000011407 */
[----:B------:R-:W-:Y:S01]  /*1640*/  UISETP.LT.AND UP1, UPT, UR6, 0x1, UPT ;  /* 0x000000010600788c */ /* 0x000fe2000bf21270 */
[----:B------:R-:W-:Y:S01]  /*1650*/  LEA.HI R3, R3, R4, RZ, 0x3 ;  /* 0x0000000403037211 */ /* 0x000fe200078f18ff */
[----:B------:R-:W-:Y:S01]  /*1660*/  UMOV UR9, 0x400 ;  /* 0x0000040000097882 */ /* 0x000fe20000000000 */
[----:B------:R-:W-:-:S02]  /*1670*/  ULOP3.LUT UR10, UR6, 0x3, URZ, 0xc0, !UPT ;  /* 0x00000003060a7892 */ /* 0x000fc4000f8ec03f */
[----:B------:R-:W-:Y:S01]  /*1680*/  LOP3.LUT R3, R3, 0xfffffff8, RZ, 0xc0, !PT ;  /* 0xfffffff803037812 */ /* 0x000fe200078ec0ff */
[----:B------:R-:W-:Y:S02]  /*1690*/  USHF.L.U32 UR12, UR15, 0x3, URZ ;  /* 0x000000030f0c7899 */ /* 0x000fe4000800063f */
[----:B------:R-:W-:Y:S02]  /*16a0*/  ULOP3.LUT UR14, UR14, 0x1, URZ, 0xc0, !UPT ;  /* 0x000000010e0e7892 */ /* 0x000fe4000f8ec03f */
[----:B------:R-:W-:Y:S01]  /*16b0*/  IMAD.IADD R4, R4, 0x1, -R3 ;  /* 0x0000000104047824 */ /* 0x000fe200078e0a03 */
[----:B------:R-:W-:Y:S01]  /*16c0*/  LOP3.LUT R3, R0, 0xfffffffc, RZ, 0xc0, !PT ;  /* 0xfffffffc00037812 */ /* 0x000fe200078ec0ff */
[----:B------:R-:W-:Y:S02]  /*16d0*/  USEL UR10, UR10, URZ, !UP0 ;  /* 0x0000003f0a0a7287 */ /* 0x000fe4000c000000 */
[C-C-:B------:R-:W-:Y:S01]  /*16e0*/  IMAD R0, R7.reuse, -0x10, -R4.reuse ;  /* 0xfffffff007007824 */ /* 0x140fe200078e0a04 */
[--C-:B------:R-:W-:Y:S01]  /*16f0*/  SHF.R.S32.HI R5, RZ, 0x1f, R4.reuse ;  /* 0x0000001fff057819 */ /* 0x100fe20000011404 */
[----:B------:R-:W-:Y:S01]  /*1700*/  IMAD.IADD R6, R2, 0x1, -R3 ;  /* 0x0000000102067824 */ /* 0x000fe200078e0a03 */
[----:B-1----:R-:W-:Y:S01]  /*1710*/  ULEA UR9, UR11, UR9, 0x18 ;  /* 0x000000090b097291 */ /* 0x002fe2000f8ec03f */
[----:B------:R-:W-:Y:S01]  /*1720*/  VIADD R0, R0, UR20 ;  /* 0x0000001400007c36 */ /* 0x000fe20008000000 */
[----:B------:R-:W-:Y:S01]  /*1730*/  USEL UR11, UR6, 0x1, UP1 ;  /* 0x00000001060b7887 */ /* 0x000fe20008800000 */
[----:B------:R-:W-:Y:S01]  /*1740*/  IMAD.WIDE R2, R7, 0x10, R4 ;  /* 0x0000001007027825 */ /* 0x000fe200078e0204 */
[----:B------:R0:W-:Y:S01]  /*1750*/  STL [R1+0x28c], R6 ;  /* 0x00028c0601007387 */ /* 0x0001e20000100800 */
[----:B------:R-:W-:-:S02]  /*1760*/  UISETP.NE.AND UP1, UPT, UR15, URZ, UPT ;  /* 0x0000003f0f00728c */ /* 0x000fc4000bf25270 */
[----:B------:R-:W-:Y:S01]  /*1770*/  ULOP3.LUT UR15, UR12, 0x8, URZ, 0xc0, !UPT ;  /* 0x000000080c0f7892 */ /* 0x000fe2000f8ec03f */
[----:B------:R0:W-:Y:S01]  /*1780*/  STL [R1+0x298], R0 ;  /* 0x0002980001007387 */ /* 0x0001e20000100800 */
[----:B------:R-:W-:Y:S02]  /*1790*/  UIADD3 UR17, UR9, 0x50, URZ ;  /* 0x0000005009117890 */ /* 0x000fe4000fffe03f */
[----:B------:R-:W-:Y:S01]  /*17a0*/  UISETP.EQ.U32.AND UP0, UPT, UR14, 0x1, !UP0 ;  /* 0x000000010e00788c */ /* 0x000fe2000c702070 */
[----:B------:R0:W-:Y:S01]  /*17b0*/  STL.64 [R1+0x290], R2 ;  /* 0x0002900201007387 */ /* 0x0001e20000100a00 */
[----:B------:R-:W-:Y:S02]  /*17c0*/  ULOP3.LUT UR14, UR15, 0x8, URZ, 0x3c, !UPT ;  /* 0x000000080f0e7892 */ /* 0x000fe4000f8e3c3f */
[----:B------:R-:W-:Y:S02]  /*17d0*/  ULOP3.LUT UR7, UR4, 0x1, URZ, 0xfc, !UPT ;  /* 0x0000000104077892 */ /* 0x000fe4000f8efc3f */
[----:B------:R-:W-:-:S02]  /*17e0*/  USHF.L.U32 UR8, UR6, 0x1, URZ ;  /* 0x0000000106087899 */ /* 0x000fc4000800063f */
[----:B------:R-:W-:Y:S02]  /*17f0*/  UIADD3 UR11, -UR11, UR6, URZ ;  /* 0x000000060b0b7290 */ /* 0x000fe4000fffe13f */
[----:B------:R-:W-:Y:S02]  /*1800*/  USEL UR12, URZ, 0x1, UP1 ;  /* 0x000000013f0c7887 */ /* 0x000fe40008800000 */
[----:B------:R-:W-:Y:S02]  /*1810*/  ULEA UR13, UR13, UR17, 0x3 ;  /* 0x000000110d0d7291 */ /* 0x000fe4000f8e183f */
[----:B------:R-:W-:Y:S02]  /*1820*/  ULOP3.LUT UR15, UR15, 0x18, URZ, 0x3c, !UPT ;  /* 0x000000180f0f7892 */ /* 0x000fe4000f8e3c3f */
[----:B0-----:R-:W-:-:S12]  /*1830*/  USEL UR16, URZ, 0x1, !UP0 ;  /* 0x000000013f107887 */ /* 0x001fd8000c000000 */
.L_x_428:
[----:B------:R-:W-:Y:S01]  /*1840*/  IMAD.U32 R0, RZ, RZ, UR12 ;  /* 0x0000000cff007e24 */ /* 0x000fe2000f8e00ff */
[----:B0-2---:R-:W0:Y:S01]  /*1850*/  LDC R2, c[0x0][0x28c] ;  /* 0x0000a300ff027b82 */ /* 0x005e220000000800 */
[----:B------:R-:W-:Y:S01]  /*1860*/  UMOV UR24, URZ ;  /* 0x0000003f00187c82 */ /* 0x000fe20008000000 */
[----:B------:R-:W-:Y:S02]  /*1870*/  UMOV UR30, UR10 ;  /* 0x0000000a001e7c82 */ /* 0x000fe40008000000 */
[----:B------:R-:W-:-:S04]  /*1880*/  SHF.L.U32 R0, R0, 0x1f, RZ ;  /* 0x0000001f00007819 */ /* 0x000fc800000006ff */
[----:B-1----:R-:W1:Y:S01]  /*1890*/  SYNCS.PHASECHK.TRANS64.TRYWAIT P0, [UR13+-0x8], R0 ;  /* 0xfffff800ff0075a7 */ /* 0x002e62000800014d */
[----:B0-----:R-:W-:Y:S01]  /*18a0*/  ISETP.GE.AND P1, PT, R2, 0x1, PT ;  /* 0x000000010200780c */ /* 0x001fe20003f26270 */
[----:B-1--4-:R-:W-:-:S12]  /*18b0*/  @!P0 BRA `(.L_x_18) ;  /* 0x0000018c00b88947 */ /* 0x012fd80003800000 */
.L_x_450:
[----:B------:R1:W-:Y:S01]  /*18c0*/  STL [R1+0x26c], RZ ;  /* 0x00026cff01007387 */ /* 0x0003e20000100800 */
[----:B------:R-:W-:Y:S01]  /*18d0*/  UMOV UR25, UR16 ;  /* 0x0000001000197c82 */ /* 0x000fe20008000000 */
[----:B------:R-:W-:Y:S01]  /*18e0*/  UMOV UR20, URZ ;  /* 0x0000003f00147c82 */ /* 0x000fe20008000000 */
[----:B------:R-:W-:Y:S01]  /*18f0*/  UMOV UR21, URZ ;  /* 0x0000003f00157c82 */ /* 0x000fe20008000000 */
[----:B------:R1:W-:Y:S01]  /*1900*/  STL [R1+0x268], RZ ;  /* 0x000268ff01007387 */ /* 0x0003e20000100800 */
[----:B0-----:R-:W-:Y:S01]  /*1910*/  IMAD.MOV.U32 R0, RZ, RZ, RZ ;  /* 0x000000ffff007224 */ /* 0x001fe200078e00ff */
[----:B------:R-:W-:Y:S02]  /*1920*/  CS2R R2, SRZ ;  /* 0x0000000000027805 */ /* 0x000fe4000001ff00 */
[----:B------:R-:W-:Y:S01]  /*1930*/  CS2R R4, SRZ ;  /* 0x0000000000047805 */ /* 0x000fe2000001ff00 */
[----:B------:R1:W-:Y:S01]  /*1940*/  STL [R1+0x264], RZ ;  /* 0x000264ff01007387 */ /* 0x0003e20000100800 */
[----:B------:R-:W-:-:S02]  /*1950*/  CS2R R6, SRZ ;  /* 0x0000000000067805 */ /* 0x000fc4000001ff00 */
[----:B------:R-:W-:Y:S02]  /*1960*/  CS2R R8, SRZ ;  /* 0x0000000000087805 */ /* 0x000fe4000001ff00 */
[----:B------:R-:W-:Y:S01]  /*1970*/  CS2R R10, SRZ ;  /* 0x00000000000a7805 */ /* 0x000fe2000001ff00 */
[----:B------:R1:W-:Y:S01]  /*1980*/  STL [R1+0x260], RZ ;  /* 0x000260ff01007387 */ /* 0x0003e20000100800 */
[----:B------:R-:W-:Y:S02]  /*1990*/  CS2R R12, SRZ ;  /* 0x00000000000c7805 */ /* 0x000fe4000001ff00 */
        /* <DEDUP_REMOVED lines=15> */
[----:B------:R-:W-:Y:S01]  /*1a90*/  IMAD.MOV.U32 R228, RZ, RZ, RZ ;  /* 0x000000ffffe47224 */ /* 0x000fe200078e00ff */
[----:B------:R-:W-:Y:S02]  /*1aa0*/  CS2R R120, SRZ ;  /* 0x0000000000787805 */ /* 0x000fe4000001ff00 */
[----:B------:R-:W-:Y:S01]  /*1ab0*/  CS2R R122, SRZ ;  /* 0x00000000007a7805 */ /* 0x000fe2000001ff00 */
[----:B------:R1:W-:Y:S01]  /*1ac0*/  STL [R1+0x24c], RZ ;  /* 0x00024cff01007387 */ /* 0x0003e20000100800 */
[----:B------:R-:W-:Y:S02]  /*1ad0*/  CS2R R124, SRZ ;  /* 0x00000000007c7805 */ /* 0x000fe4000001ff00 */
[----:B------:R-:W-:-:S02]  /*1ae0*/  CS2R R126, SRZ ;  /* 0x00000000007e7805 */ /* 0x000fc4000001ff00 */
[----:B------:R-:W-:Y:S01]  /*1af0*/  CS2R R128, SRZ ;  /* 0x0000000000807805 */ /* 0x000fe2000001ff00 */
[----:B------:R1:W-:Y:S01]  /*1b00*/  STL [R1+0x248], RZ ;  /* 0x000248ff01007387 */ /* 0x0003e20000100800 */
[----:B------:R-:W-:Y:S02]  /*1b10*/  CS2R R130, SRZ ;  /* 0x0000000000827805 */ /* 0x000fe4000001ff00 */
        /* <DEDUP_REMOVED lines=119> */
[----:B------:R-:W-:-:S03]  /*2290*/  CS2R R118, SRZ ;  /* 0x0000000000767805 */ /* 0x000fc6000001ff00 */
[----:B------:R1:W-:Y:S04]  /*22a0*/  STL [R1+0x1cc], RZ ;  /* 0x0001ccff01007387 */ /* 0x0003e80000100800 */
        /* <DEDUP_REMOVED lines=114> */
[----:B------:R1:W-:Y:S01]  /*29d0*/  STL [R1], RZ ;  /* 0x000000ff01007387 */ /* 0x0003e20000100800 */
[----:B------:R-:W-:Y:S05]  /*29e0*/  @!P1 BRA `(.L_x_19) ;  /* 0x00000024004c9947 */ /* 0x000fea0003800000 */
[----:B------:R-:W-:-:S06]  /*29f0*/  UISETP.NE.AND UP0, UPT, UR7, 0x3, UPT ;  /* 0x000000030700788c */ /* 0x000fcc000bf05270 */
[----:B------:R-:W-:-:S13]  /*2a00*/  PLOP3.LUT P1, PT, PT, PT, UP0, 0x80, 0x0 ;  /* 0x000000000000781c */ /* 0x000fda0003f2f008 */
[----:B------:R-:W-:Y:S05]  /*2a10*/  @!P1 BRA `(.L_x_20) ;  /* 0x0000000000049947 */ /* 0x000fea0003800000 */
[----:B------:R-:W-:Y:S01]  /*2a20*/  BPT.TRAP 0x1 ;  /* 0x000000040000795c */ /* 0x000fe20000300000 */
.L_x_20:
[----:B------:R-:W-:Y:S01]  /*2a30*/  ULEA UR20, UR10, UR9, 0x3 ;  /* 0x000000090a147291 */ /* 0x000fe2000f8e183f */
[----:B------:R-:W-:-:S05]  /*2a40*/  IMAD.U32 R0, RZ, RZ, UR16 ;  /* 0x00000010ff007e24 */ /* 0x000fca000f8e00ff */
[----:B------:R-:W-:-:S04]  /*2a50*/  SHF.L.U32 R0, R0, 0x1f, RZ ;  /* 0x0000001f00007819 */ /* 0x000fc800000006ff */
[----:B------:R0:W2:Y:S01]  /*2a60*/  SYNCS.PHASECHK.TRANS64.TRYWAIT P0, [UR20], R0 ;  /* 0x00000000ff0075a7 */ /* 0x0000a20008000154 */
[----:B------:R-:W-:Y:S05]  /*2a70*/  @!P1 BRA `(.L_x_21) ;  /* 0x0000000000049947 */ /* 0x000fea0003800000 */
[----:B------:R-:W-:Y:S01]  /*2a80*/  BPT.TRAP 0x1 ;  /* 0x000000040000795c */ /* 0x000fe20000300000 */
.L_x_21:
[----:B--2---:R-:W-:Y:S05]  /*2a90*/  @P0 BRA `(.L_x_22) ;  /* 0x0000000000080947 */ /* 0x004fea0003800000 */
[----:B------:R-:W2:Y:S02]  /*2aa0*/  SYNCS.PHASECHK.TRANS64.TRYWAIT P0, [UR20], R0 ;  /* 0x00000000ff0075a7 */ /* 0x000ea40008000154 */
[----:B--2---:R-:W-:Y:S05]  /*2ab0*/  @!P0 BRA `(.L_x_23) ;  /* 0x0000017c00508947 */ /* 0x004fea0003800000 */
.L_x_22:
[----:B------:R-:W-:Y:S01]  /*2ac0*/  UIADD3 UR21, UR9, 0x180, URZ ;  /* 0x0000018009157890 */ /* 0x000fe2000fffe03f */
[----:B------:R-:W-:Y:S01]  /*2ad0*/  WARPGROUP.ARRIVE ;  /* 0x00000000000079c5 */ /* 0x000fe20000000000 */
[----:B------:R-:W-:Y:S01]  /*2ae0*/  UIADD3 UR20, UR9, 0x8180, URZ ;  /* 0x0000818009147890 */ /* 0x000fe2000fffe03f */
[----:B------:R3:W-:Y:S01]  /*2af0*/  STL [R1+0x26c], RZ ;  /* 0x00026cff01007387 */ /* 0x0007e20000100800 */
[----:B------:R-:W-:Y:S01]  /*2b00*/  USHF.R.U32.HI UR21, URZ, 0x4, UR21 ;  /* 0x000000043f157899 */ /* 0x000fe20008011615 */
[----:B0-2---:R-:W-:Y:S01]  /*2b10*/  IMAD.MOV.U32 R0, RZ, RZ, RZ ;  /* 0x000000ffff007224 */ /* 0x005fe200078e00ff */
[----:B------:R-:W-:Y:S01]  /*2b20*/  USHF.R.U32.HI UR20, URZ, 0x4, UR20 ;  /* 0x000000043f147899 */ /* 0x000fe20008011614 */
[----:B------:R3:W-:Y:S01]  /*2b30*/  STL [R1+0x268], RZ ;  /* 0x000268ff01007387 */ /* 0x0007e20000100800 */
[----:B------:R-:W-:Y:S01]  /*2b40*/  ULOP3.LUT UR21, UR21, 0x3fff, URZ, 0xc0, !UPT ;  /* 0x00003fff15157892 */ /* 0x000fe2000f8ec03f */
[----:B------:R-:W-:Y:S01]  /*2b50*/  CS2R R2, SRZ ;  /* 0x0000000000027805 */ /* 0x000fe2000001ff00 */
[----:B------:R-:W-:Y:S01]  /*2b60*/  ULOP3.LUT UR20, UR20, 0x3fff, URZ, 0xc0, !UPT ;  /* 0x00003fff14147892 */ /* 0x000fe2000f8ec03f */
[----:B------:R3:W-:Y:S01]  /*2b70*/  STL [R1+0x264], RZ ;  /* 0x000264ff01007387 */ /* 0x0007e20000100800 */
[----:B------:R-:W-:Y:S01]  /*2b80*/  ULOP3.LUT UR21, UR21, 0x10000, URZ, 0xfc, !UPT ;  /* 0x0001000015157892 */ /* 0x000fe2000f8efc3f */
[----:B------:R-:W-:Y:S01]  /*2b90*/  CS2R R4, SRZ ;  /* 0x0000000000047805 */ /* 0x000fe2000001ff00 */
[----:B------:R-:W-:Y:S01]  /*2ba0*/  ULOP3.LUT UR20, UR20, 0x10000, URZ, 0xfc, !UPT ;  /* 0x0001000014147892 */ /* 0x000fe2000f8efc3f */
[----:B------:R3:W-:Y:S01]  /*2bb0*/  STL [R1+0x260], RZ ;  /* 0x000260ff01007387 */ /* 0x0007e20000100800 */
[----:B------:R-:W-:Y:S01]  /*2bc0*/  ULEA UR30, UR10, UR21, 0x9 ;  /* 0x000000150a1e7291 */ /* 0x000fe2000f8e483f */
[----:B------:R-:W-:Y:S01]  /*2bd0*/  CS2R R6, SRZ ;  /* 0x0000000000067805 */ /* 0x000fe2000001ff00 */
[----:B------:R-:W-:Y:S01]  /*2be0*/  UIMAD UR25, UR10, 0xc00, UR20 ;  /* 0x00000c000a1978a4 */ /* 0x000fe2000f8e0214 */
[----:B------:R3:W-:Y:S01]  /*2bf0*/  STL [R1+0x25c], RZ ;  /* 0x00025cff01007387 */ /* 0x0007e20000100800 */
[----:B------:R-:W-:Y:S01]  /*2c00*/  UMOV UR21, 0x40000040 ;  /* 0x4000004000157882 */ /* 0x000fe20000000000 */
[----:B------:R-:W-:Y:S01]  /*2c10*/  UMOV UR23, 0x40000040 ;  /* 0x4000004000177882 */ /* 0x000fe20000000000 */
[----:B------:R-:W-:Y:S01]  /*2c20*/  UMOV UR24, 0x4 ;  /* 0x0000000400187882 */ /* 0x000fe20000000000 */
[----:B------:R-:W-:Y:S01]  /*2c30*/  UMOV UR20, UR30 ;  /* 0x0000001e00147c82 */ /* 0x000fe20008000000 */
[----:B------:R3:W-:Y:S01]  /*2c40*/  STL [R1+0x258], RZ ;  /* 0x000258ff01007387 */ /* 0x0007e20000100800 */
[----:B------:R-:W-:Y:S01]  /*2c50*/  UMOV UR22, UR25 ;  /* 0x0000001900167c82 */ /* 0x000fe20008000000 */
[----:B------:R-:W-:Y:S01]  /*2c60*/  CS2R R8, SRZ ;  /* 0x0000000000087805 */ /* 0x000fe2000001ff00 */
[----:B------:R-:W-:Y:S01]  /*2c70*/  QGMMA.64x192x32.F32.E4M3.E4M3 R120, gdesc[UR20], RZ, !UPT ;  /* 0x02e00000147879f3 */ /* 0x000fe2000c7008ff */
[----:B------:R-:W-:Y:S01]  /*2c80*/  UIADD3 UR22, UR25, 0x600, URZ ;  /* 0x0000060019167890 */ /* 0x000fe2000fffe03f */
[----:B------:R3:W-:Y:S01]  /*2c90*/  STL [R1+0x254], RZ ;  /* 0x000254ff01007387 */ /* 0x0007e20000100800 */
[----:B------:R-:W-:Y:S01]  /*2ca0*/  UMOV UR23, 0x40000040 ;  /* 0x4000004000177882 */ /* 0x000fe20000000000 */
        /* <DEDUP_REMOVED lines=15> */
[----:B------:R-:W-:Y:S01]  /*2da0*/  CS2R R224, SRZ ;  /* 0x0000000000e07805 */ /* 0x000fe2000001ff00 */
[----:B------:R-:W-:Y:S01]  /*2db0*/  QGMMA.64x192x32.F32.E4M3.E4M3 R24, gdesc[UR20], RZ, !UPT ;  /* 0x02e00000141879f3 */ /* 0x000fe2000c7008ff */
[----:B------:R-:W-:Y:S01]  /*2dc0*/  UIADD3 UR20, UR30, 0x2, URZ ;  /* 0x000000021e147890 */ /* 0x000fe2000fffe03f */
[----:B------:R3:W-:Y:S01]  /*2dd0*/  STL [R1+0x240], RZ ;  /* 0x000240ff01007387 */ /* 0x0007e20000100800 */
[----:B------:R-:W-:Y:S01]  /*2de0*/  UIADD3 UR22, UR25, 0x2, URZ ;  /* 0x0000000219167890 */ /* 0x000fe2000fffe03f */
[----:B------:R-:W-:Y:S01]  /*2df0*/  CS2R R226, SRZ ;  /* 0x0000000000e27805 */ /* 0x000fe2000001ff00 */
[----:B------:R-:W-:Y:S01]  /*2e00*/  UMOV UR21, 0x40000040 ;  /* 0x4000004000157882 */ /* 0x000fe20000000000 */
[----:B------:R-:W-:Y:S01]  /*2e10*/  UMOV UR23, 0x40000040 ;  /* 0x4000004000177882 */ /* 0x000fe20000000000 */
[----:B------:R3:W-:Y:S01]  /*2e20*/  STL [R1+0x23c], RZ ;  /* 0x00023cff01007387 */ /* 0x0007e20000100800 */
[----:B------:R-:W-:-:S03]  /*2e30*/  IMAD.MOV.U32 R228, RZ, RZ, RZ ;  /* 0x000000ffffe47224 */ /* 0x000fc600078e00ff */
        /* <DEDUP_REMOVED lines=27> */
[----:B------:R3:W-:Y:S01]  /*2ff0*/  STL [R1+0x1cc], RZ ;  /* 0x0001ccff01007387 */ /* 0x0007e20000100800 */
[----:B------:R-:W-:Y:S01]  /*3000*/  QGMMA.64x192x32.F32.E4M3.E4M3 R120, gdesc[UR20], R120 ;  /* 0x02e00000147879f3 */ /* 0x000fe20008700878 */
[----:B------:R-:W-:Y:S01]  /*3010*/  UIADD3 UR22, UR25, 0x602, URZ ;  /* 0x0000060219167890 */ /* 0x000fe2000fffe03f */
[----:B------:R-:W-:Y:S01]  /*3020*/  UMOV UR23, 0x40000040 ;  /* 0x4000004000177882 */ /* 0x000fe20000000000 */
[----:B------:R3:W-:Y:S04]  /*3030*/  STL [R1+0x1c8], RZ ;  /* 0x0001c8ff01007387 */ /* 0x0007e80000100800 */
[----:B------:R3:W-:Y:S04]  /*3040*/  STL [R1+0x1c4], RZ ;  /* 0x0001c4ff01007387 */ /* 0x0007e80000100800 */
[----:B------:R3:W-:Y:S04]  /*3050*/  STL [R1+0x1c0], RZ ;  /* 0x0001c0ff01007387 */ /* 0x0007e80000100800 */
[----:B------:R3:W-:Y:S05]  /*3060*/  STL [R1+0x1bc], RZ ;  /* 0x0001bcff01007387 */ /* 0x0007ea0000100800 */
[----:B------:R-:W-:Y:S01]  /*3070*/  QGMMA.64x192x32.F32.E4M3.E4M3 R24, gdesc[UR20], R24 ;  /* 0x02e00000141879f3 */ /* 0x000fe20008700818 */
[----:B------:R-:W-:Y:S01]  /*3080*/  UIADD3 UR20, UR30, 0x4, URZ ;  /* 0x000000041e147890 */ /* 0x000fe2000fffe03f */
[----:B------:R3:W-:Y:S01]  /*3090*/  STL [R1+0x1b8], RZ ;  /* 0x0001b8ff01007387 */ /* 0x0007e20000100800 */
[----:B------:R-:W-:Y:S01]  /*30a0*/  UIADD3 UR22, UR25, 0x4, URZ ;  /* 0x0000000419167890 */ /* 0x000fe2000fffe03f */
[----:B------:R-:W-:Y:S01]  /*30b0*/  UMOV UR21, 0x40000040 ;  /* 0x4000004000157882 */ /* 0x000fe20000000000 */
[----:B------:R-:W-:Y:S01]  /*30c0*/  UMOV UR23, 0x40000040 ;  /* 0x4000004000177882 */ /* 0x000fe20000000000 */
        /* <DEDUP_REMOVED lines=37> */
[----:B------:R3:W-:Y:S01]  /*3320*/  STL [R1+0x130], RZ ;  /* 0x000130ff01007387 */ /* 0x0007e20000100800 */
[----:B------:R-:W-:-:S02]  /*3330*/  UIADD3 UR20, UR30, 0x6, URZ ;  /* 0x000000061e147890 */ /* 0x000fc4000fffe03f */
[----:B------:R-:W-:Y:S01]  /*3340*/  UIADD3 UR22, UR25, 0x6, URZ ;  /* 0x0000000619167890 */ /* 0x000fe2000fffe03f */
[----:B------:R3:W-:Y:S01]  /*3350*/  STL [R1+0x12c], RZ ;  /* 0x00012cff01007387 */ /* 0x0007e20000100800 */
[----:B------:R-:W-:Y:S01]  /*3360*/  UMOV UR21, 0x40000040 ;  /* 0x4000004000157882 */ /* 0x000fe20000000000 */
[----:B------:R-:W-:Y:S02]  /*3370*/  UMOV UR23, 0x40000040 ;  /* 0x4000004000177882 */ /* 0x000fe40000000000 */
        /* <DEDUP_REMOVED lines=28> */
[----:B------:R-:W-:Y:S03]  /*3540*/  QGMMA.64x192x32.F32.E4M3.E4M3 R120, gdesc[UR20], R120 ;  /* 0x02e00000147879f3 */ /* 0x000fe60008700878 */
[----:B------:R3:W-:Y:S01]  /*3550*/  STL [R1+0xb8], RZ ;  /* 0x0000b8ff01007387 */ /* 0x0007e20000100800 */
[----:B------:R-:W-:Y:S01]  /*3560*/  UIADD3 UR22, UR25, 0x606, URZ ;  /* 0x0000060619167890 */ /* 0x000fe2000fffe03f */
[----:B------:R-:W-:-:S02]  /*3570*/  UMOV UR23, 0x40000040 ;  /* 0x4000004000177882 */ /* 0x000fc40000000000 */
[----:B------:R3:W-:Y:S04]  /*3580*/  STL [R1+0xb4], RZ ;  /* 0x0000b4ff01007387 */ /* 0x0007e80000100800 */
[----:B------:R3:W-:Y:S04]  /*3590*/  STL [R1+0xb0], RZ ;  /* 0x0000b0ff01007387 */ /* 0x0007e80000100800 */
[----:B------:R3:W-:Y:S04]  /*35a0*/  STL [R1+0xac], RZ ;  /* 0x0000acff01007387 */ /* 0x0007e80000100800 */
[----:B------:R3:W-:Y:S01]  /*35b0*/  STL [R1+0xa8], RZ ;  /* 0x0000a8ff01007387 */ /* 0x0007e20000100800 */
[----:B------:R-:W-:Y:S03]  /*35c0*/  QGMMA.64x192x32.F32.E4M3.E4M3 R24, gdesc[UR20], R24, gsb0 ;  /* 0x02e00000141879f3 */ /* 0x000fe60008000818 */
[----:B------:R3:W-:Y:S01]  /*35d0*/  STL [R1+0xa4], RZ ;  /* 0x0000a4ff01007387 */ /* 0x0007e20000100800 */
[----:B------:R-:W-:-:S02]  /*35e0*/  ULDC UR20, c[0x0][0x50c] ;  /* 0x0001430000147ab9 */ /* 0x000fc40000000800 */
[----:B------:R-:W-:Y:S01]  /*35f0*/  UISETP.NE.AND UP0, UPT, UR20, 0x4, UPT ;  /* 0x000000041400788c */ /* 0x000fe2000bf05270 */
[----:B------:R3:W-:Y:S03]  /*3600*/  STL [R1+0xa0], RZ ;  /* 0x0000a0ff01007387 */ /* 0x0007e60000100800 */
[----:B------:R-:W-:Y:S01]  /*3610*/  USEL UR20, URZ, 0x1, UP0 ;  /* 0x000000013f147887 */ /* 0x000fe20008000000 */
[----:B------:R3:W-:Y:S04]  /*3620*/  STL [R1+0x9c], RZ ;  /* 0x00009cff01007387 */ /* 0x0007e80000100800 */
[----:B------:R3:W-:Y:S01]  /*3630*/  STL [R1+0x98], RZ ;  /* 0x000098ff01007387 */ /* 0x0007e20000100800 */
[----:B------:R-:W-:-:S03]  /*3640*/  ISETP.NE.AND P0, PT, RZ, UR20, PT ;  /* 0x00000014ff007c0c */ /* 0x000fc6000bf05270 */
        /* <DEDUP_REMOVED lines=39> */
[----:B------:R-:W-:Y:S02]  /*38c0*/  WARPGROUP.DEPBAR.LE gsb0, 0x0 ;  /* 0x00008000000079c5 */ /* 0x000fe40000010000 */
[----:B------:R-:W-:-:S01]  /*38d0*/  FADD R227, RZ, R121 ;  /* 0x00000079ffe37221 */ /* 0x000fc20000000000 */
[----:B------:R-:W-:Y:S01]  /*38e0*/  FADD R228, RZ, R120 ;  /* 0x00000078ffe47221 */ /* 0x000fe20000000000 */
[----:B------:R-:W-:-:S01]  /*38f0*/  FADD R226, RZ, R122 ;  /* 0x0000007affe27221 */ /* 0x000fc20000000000 */
[----:B------:R-:W-:Y:S01]  /*3900*/  FADD R225, RZ, R123 ;  /* 0x0000007bffe17221 */ /* 0x000fe20000000000 */
[----:B------:R-:W-:-:S01]  /*3910*/  FADD R224, RZ, R124 ;  /* 0x0000007cffe07221 */ /* 0x000fc20000000000 */
[----:B------:R0:W-:Y:S01]  /*3920*/  STL [R1+0x2a0], R227 ;  /* 0x0002a0e301007387 */ /* 0x0001e20000100800 */
[----:B------:R-:W-:-:S01]  /*3930*/  FADD R223, RZ, R125 ;  /* 0x0000007dffdf7221 */ /* 0x000fc20000000000 */
[----:B------:R-:W-:Y:S01]  /*3940*/  FADD R222, RZ, R126 ;  /* 0x0000007effde7221 */ /* 0x000fe20000000000 */
[----:B------:R-:W-:-:S01]  /*3950*/  FADD R221, RZ, R127 ;  /* 0x0000007fffdd7221 */ /* 0x000fc20000000000 */
[----:B------:R-:W-:Y:S01]  /*3960*/  FADD R220, RZ, R128 ;  /* 0x00000080ffdc7221 */ /* 0x000fe20000000000 */
[----:B------:R-:W-:-:S01]  /*3970*/  FADD R219, RZ, R129 ;  /* 0x00000081ffdb7221 */ /* 0x000fc20000000000 */
[----:B------:R-:W-:Y:S01]  /*3980*/  FADD R218, RZ, R130 ;  /* 0x00000082ffda7221 */ /* 0x000fe20000000000 */
[----:B------:R-:W-:-:S01]  /*3990*/  FADD R217, RZ, R131 ;  /* 0x00000083ffd97221 */ /* 0x000fc20000000000 */
[----:B------:R-:W-:Y:S01]  /*39a0*/  FADD R216, RZ, R132 ;  /* 0x00000084ffd87221 */ /* 0x000fe20000000000 */
[----:B------:R-:W-:-:S01]  /*39b0*/  FADD R23, RZ, R133 ;  /* 0x00000085ff177221 */ /* 0x000fc20000000000 */
[----:B0-----:R-:W-:Y:S01]  /*39c0*/  FADD R227, RZ, R156 ;  /* 0x0000009cffe37221 */ /* 0x001fe20000000000 */
[----:B------:R-:W-:-:S01]  /*39d0*/  FADD R22, RZ, R134 ;  /* 0x00000086ff167221 */ /* 0x000fc20000000000 */
[----:B------:R-:W-:Y:S01]  /*39e0*/  FADD R21, RZ, R135 ;  /* 0x00000087ff157221 */ /* 0x000fe20000000000 */
[----:B------:R-:W-:-:S01]  /*39f0*/  FADD R20, RZ, R136 ;  /* 0x00000088ff147221 */ /* 0x000fc20000000000 */
[----:B------:R-:W-:Y:S01]  /*3a00*/  FADD R19, RZ, R137 ;  /* 0x00000089ff137221 */ /* 0x000fe20000000000 */
[----:B------:R0:W-:Y:S01]  /*3a10*/  STL [R1], R227 ;  /* 0x000000e301007387 */ /* 0x0001e20000100800 */
        /* <DEDUP_REMOVED lines=14> */
[----:B------:R0:W-:Y:S01]  /*3b00*/  STL [R1+0x4], R227 ;  /* 0x000004e301007387 */ /* 0x0001e20000100800 */
[----:B------:R-:W-:-:S01]  /*3b10*/  FADD R5, RZ, R151 ;  /* 0x00000097ff057221 */ /* 0x000fc20000000000 */
[----:B------:R-:W-:Y:S01]  /*3b20*/  FADD R4, RZ, R152 ;  /* 0x00000098ff047221 */ /* 0x000fe20000000000 */
[----:B------:R-:W-:-:S01]  /*3b30*/  FADD R3, RZ, R153 ;  /* 0x00000099ff037221 */ /* 0x000fc20000000000 */
[----:B------:R-:W-:Y:S01]  /*3b40*/  FADD R2, RZ, R154 ;  /* 0x0000009aff027221 */ /* 0x000fe20000000000 */
[----:B------:R-:W-:-:S01]  /*3b50*/  FADD R0, RZ, R155 ;  /* 0x0000009bff007221 */ /* 0x000fc20000000000 */
[----:B0-----:R-:W-:-:S05]  /*3b60*/  FADD R227, RZ, R158 ;  /* 0x0000009effe37221 */ /* 0x001fca0000000000 */
[----:B------:R0:W-:Y:S02]  /*3b70*/  STL [R1+0x8], R227 ;  /* 0x000008e301007387 */ /* 0x0001e40000100800 */
        /* <DEDUP_REMOVED lines=305> */
[----:B------:R0:W-:Y:S04]  /*4e90*/  STL [R1+0x26c], R227 ;  /* 0x00026ce301007387 */ /* 0x0001e80000100800 */
[----:B0-----:R0:W5:Y:S01]  /*4ea0*/  LDL.LU R227, [R1+0x2a0] ;  /* 0x0002a00001e37983 */ /* 0x0011620000300800 */
[----:B------:R-:W-:-:S05]  /*4eb0*/  UMOV UR24, URZ ;  /* 0x0000003f00187c82 */ /* 0x000fca0008000000 */
.L_x_24:
[----:B------:R-:W-:Y:S01]  /*4ec0*/  UIADD3 UR30, UR10, 0x1, URZ ;  /* 0x000000010a1e7890 */ /* 0x000fe2000fffe03f */
[----:B------:R-:W-:-:S03]  /*4ed0*/  UMOV UR21, 0x1 ;  /* 0x0000000100157882 */ /* 0x000fc60000000000 */
[----:B------:R-:W-:-:S04]  /*4ee0*/  UISETP.NE.AND UP0, UPT, UR30, 0x4, UPT ;  /* 0x000000041e00788c */ /* 0x000fc8000bf05270 */
[----:B------:R-:W-:Y:S02]  /*4ef0*/  USEL UR25, URZ, 0x1, UP0 ;  /* 0x000000013f197887 */ /* 0x000fe40008000000 */
[----:B------:R-:W-:Y:S02]  /*4f00*/  USEL UR30, UR30, URZ, UP0 ;  /* 0x0000003f1e1e7287 */ /* 0x000fe40008000000 */
[----:B------:R-:W-:-:S12]  /*4f10*/  ULOP3.LUT UR25, UR16, UR25, URZ, 0x3c, !UPT ;  /* 0x0000001910197292 */ /* 0x000fd8000f8e3c3f */
.L_x_19:
[----:B------:R-:W-:-:S06]  /*4f20*/  UISETP.GE.AND UP0, UPT, UR11, 0x1, UPT ;  /* 0x000000010b00788c */ /* 0x000fcc000bf06270 */
[----:B------:R-:W-:-:S13]  /*4f30*/  PLOP3.LUT P0, PT, PT, PT, UP0, 0x80, 0x0 ;  /* 0x000000000000781c */ /* 0x000fda0003f0f008 */
[----:B------:R-:W-:Y:S05]  /*4f40*/  @!P0 BRA `(.L_x_25) ;  /* 0x0000002800108947 */ /* 0x000fea0003800000 */
[----:B------:R-:W-:Y:S01]  /*4f50*/  UMOV UR31, UR11 ;  /* 0x0000000b001f7c82 */ /* 0x000fe20008000000 */
[----:B------:R-:W-:Y:S01]  /*4f60*/  UMOV UR32, UR10 ;  /* 0x0000000a00207c82 */ /* 0x000fe20008000000 */
[----:B------:R-:W-:-:S05]  /*4f70*/  ULDC UR33, c[0x0][0x50c] ;  /* 0x0001430000217ab9 */ /* 0x000fca0000000800 */
.L_x_33:
[----:B------:R-:W-:-:S06]  /*4f80*/  UISETP.NE.AND UP0, UPT, UR7, 0x3, UPT ;  /* 0x000000030700788c */ /* 0x000fcc000bf05270 */
[----:B------:R-:W-:-:S13]  /*4f90*/  PLOP3.LUT P1, PT, PT, PT, UP0, 0x80, 0x0 ;  /* 0x000000000000781c */ /* 0x000fda0003f2f008 */
[----:B-----5:R-:W-:Y:S05]  /*4fa0*/  @!P1 BRA `(.L_x_26) ;  /* 0x0000000000049947 */ /* 0x020fea0003800000 */
[----:B------:R-:W-:Y:S01]  /*4fb0*/  BPT.TRAP 0x1 ;  /* 0x000000040000795c */ /* 0x000fe20000300000 */
.L_x_26:
[----:B------:R-:W-:Y:S01]  /*4fc0*/  ULEA UR22, UR30, UR9, 0x3 ;  /* 0x000000091e167291 */ /* 0x000fe2000f8e183f */
[----:B------:R-:W-:-:S05]  /*4fd0*/  IMAD.U32 R229, RZ, RZ, UR25 ;  /* 0x00000019ffe57e24 */ /* 0x000fca000f8e00ff */
[----:B------:R-:W-:-:S04]  /*4fe0*/  SHF.L.U32 R229, R229, 0x1f, RZ ;  /* 0x0000001fe5e57819 */ /* 0x000fc800000006ff */
[----:B------:R2:W4:Y:S01]  /*4ff0*/  SYNCS.PHASECHK.TRANS64.TRYWAIT P0, [UR22], R229 ;  /* 0x000000e5ff0075a7 */ /* 0x0005220008000156 */
[----:B------:R-:W-:Y:S05]  /*5000*/  @!P1 BRA `(.L_x_27) ;  /* 0x0000000000049947 */ /* 0x000fea0003800000 */
[----:B------:R-:W-:Y:S01]  /*5010*/  BPT.TRAP 0x1 ;  /* 0x000000040000795c */ /* 0x000fe20000300000 */
.L_x_27:
[----:B----4-:R-:W-:Y:S05]  /*5020*/  @P0 BRA `(.L_x_28) ;  /* 0x0000000000080947 */ /* 0x010fea0003800000 */
[----:B------:R-:W4:Y:S02]  /*5030*/  SYNCS.PHASECHK.TRANS64.TRYWAIT P0, [UR22], R229 ;  /* 0x000000e5ff0075a7 */ /* 0x000f240008000156 */
[----:B----4-:R-:W-:Y:S05]  /*5040*/  @!P0 BRA `(.L_x_29) ;  /* 0x0000015800048947 */ /* 0x010fea0003800000 */
.L_x_28:
[----:B------:R-:W-:Y:S01]  /*5050*/  UIADD3 UR23, UR9, 0x180, URZ ;  /* 0x0000018009177890 */ /* 0x000fe2000fffe03f */
[----:B------:R-:W-:Y:S01]  /*5060*/  WARPGROUP.ARRIVE ;  /* 0x00000000000079c5 */ /* 0x000fe20000000000 */
[----:B------:R-:W-:Y:S02]  /*5070*/  UIADD3 UR22, UR9, 0x8180, URZ ;  /* 0x0000818009167890 */ /* 0x000fe4000fffe03f */
[----:B------:R-:W-:Y:S02]  /*5080*/  USHF.R.U32.HI UR23, URZ, 0x4, UR23 ;  /* 0x000000043f177899 */ /* 0x000fe40008011617 */
[----:B------:R-:W-:Y:S02]  /*5090*/  USHF.R.U32.HI UR22, URZ, 0x4, UR22 ;  /* 0x000000043f167899 */ /* 0x000fe40008011616 */
[----:B------:R-:W-:Y:S02]  /*50a0*/  UISETP.NE.AND UP0, UPT, UR20, URZ, UPT ;  /* 0x0000003f1400728c */ /* 0x000fe4000bf05270 */
[----:B------:R-:W-:-:S02]  /*50b0*/  ULOP3.LUT UR23, UR23, 0x3fff, URZ, 0xc0, !UPT ;  /* 0x00003fff17177892 */ /* 0x000fc4000f8ec03f */
[----:B------:R-:W-:Y:S02]  /*50c0*/  ULOP3.LUT UR22, UR22, 0x3fff, URZ, 0xc0, !UPT ;  /* 0x00003fff16167892 */ /* 0x000fe4000f8ec03f */
[----:B------:R-:W-:Y:S02]  /*50d0*/  USEL UR21, UR21, URZ, !UP0 ;  /* 0x0000003f15157287 */ /* 0x000fe4000c000000 */
[----:B------:R-:W-:Y:S02]  /*50e0*/  ULOP3.LUT UR23, UR23, 0x10000, URZ, 0xfc, !UPT ;  /* 0x0001000017177892 */ /* 0x000fe4000f8efc3f */
[----:B------:R-:W-:Y:S02]  /*50f0*/  ULOP3.LUT UR22, UR22, 0x10000, URZ, 0xfc, !UPT ;  /* 0x0001000016167892 */ /* 0x000fe4000f8efc3f */
[----:B------:R-:W-:Y:S02]  /*5100*/  UISETP.NE.U32.AND UP0, UPT, UR21, URZ, UPT ;  /* 0x0000003f1500728c */ /* 0x000fe4000bf05070 */
[----:B------:R-:W-:-:S02]  /*5110*/  ULEA UR35, UR30, UR23, 0x9 ;  /* 0x000000171e237291 */ /* 0x000fc4000f8e483f */
[----:B------:R-:W-:Y:S01]  /*5120*/  UIMAD UR34, UR30, 0xc00, UR22 ;  /* 0x00000c001e2278a4 */ /* 0x000fe2000f8e0216 */
[----:B------:R-:W-:Y:S01]  /*5130*/  UMOV UR21, 0x40000040 ;  /* 0x4000004000157882 */ /* 0x000fe20000000000 */
[----:B------:R-:W-:Y:S01]  /*5140*/  UMOV UR23, 0x40000040 ;  /* 0x4000004000177882 */ /* 0x000fe20000000000 */
[----:B------:R-:W-:Y:S02]  /*5150*/  UIADD3 UR24, UR24, 0x4, URZ ;  /* 0x0000000418187890 */ /* 0x000fe4000fffe03f */
[----:B------:R-:W-:Y:S02]  /*5160*/  UMOV UR20, UR35 ;  /* 0x0000002300147c82 */ /* 0x000fe40008000000 */
[----:B------:R-:W-:Y:S02]  /*5170*/  UMOV UR22, UR34 ;  /* 0x0000002200167c82 */ /* 0x000fe40008000000 */
[----:B------:R-:W-:Y:S01]  /*5180*/  QGMMA.64x192x32.F32.E4M3.E4M3 R120, gdesc[UR20], R120, UP0 ;  /* 0x02e00000147879f3 */ /* 0x000fe2000bf00878 */
[----:B------:R-:W-:Y:S01]  /*5190*/  UIADD3 UR22, UR34, 0x600, URZ ;  /* 0x0000060022167890 */ /* 0x000fe2000fffe03f */
[----:B------:R-:W-:-:S15]  /*51a0*/  UMOV UR23, 0x40000040 ;  /* 0x4000004000177882 */ /* 0x000fde0000000000 */
[----:B------:R-:W-:-:S03]  /*51b0*/  NOP ;  /* 0x0000000000007918 */ /* 0x000fc60000000000 */
[----:B------:R-:W-:Y:S01]  /*51c0*/  QGMMA.64x192x32.F32.E4M3.E4M3 R24, gdesc[UR20], R24, UP0 ;  /* 0x02e00000141879f3 */ /* 0x000fe2000bf00818 */
[----:B------:R-:W-:Y:S02]  /*51d0*/  UIADD3 UR20, UR35, 0x2, URZ ;  /* 0x0000000223147890 */ /* 0x000fe4000fffe03f */
[----:B------:R-:W-:Y:S01]  /*51e0*/  UIADD3 UR22, UR34, 0x2, URZ ;  /* 0x0000000222167890 */ /* 0x000fe2000fffe03f */
[----:B------:R-:W-:Y:S01]  /*51f0*/  UMOV UR21, 0x40000040 ;  /* 0x4000004000157882 */ /* 0x000fe20000000000 */
[----:B------:R-:W-:Y:S01]  /*5200*/  UMOV UR23, 0x40000040 ;  /* 0x4000004000177882 */ /* 0x000fe20000000000 */
[----:B------:R-:W-:-:S14]  /*5210*/  UISETP.NE.AND UP0, UPT, UR24, UR33, UPT ;  /* 0x000000211800728c */ /* 0x000fdc000bf05270 */
[----:B------:R-:W-:Y:S01]  /*5220*/  QGMMA.64x192x32.F32.E4M3.E4M3 R120, gdesc[UR20], R120 ;  /* 0x02e00000147879f3 */ /* 0x000fe20008700878 */
[----:B------:R-:W-:Y:S01]  /*5230*/  UIADD3 UR22, UR34, 0x602, URZ ;  /* 0x0000060222167890 */ /* 0x000fe2000fffe03f */
[----:B------:R-:W-:-:S15]  /*5240*/  UMOV UR23, 0x40000040 ;  /* 0x4000004000177882 */ /* 0x000fde0000000000 */
[----:B------:R-:W-:-:S03]  /*5250*/  NOP ;  /* 0x0000000000007918 */ /* 0x000fc60000000000 */
[----:B------:R-:W-:Y:S01]  /*5260*/  QGMMA.64x192x32.F32.E4M3.E4M3 R24, gdesc[UR20], R24 ;  /* 0x02e00000141879f3 */ /* 0x000fe20008700818 */
[----:B------:R-:W-:Y:S02]  /*5270*/  UIADD3 UR20, UR35, 0x4, URZ ;  /* 0x0000000423147890 */ /* 0x000fe4000fffe03f */
[----:B------:R-:W-:Y:S01]  /*5280*/  UIADD3 UR22, UR34, 0x4, URZ ;  /* 0x0000000422167890 */ /* 0x000fe2000fffe03f */
[----:B------:R-:W-:Y:S01]  /*5290*/  UMOV UR21, 0x40000040 ;  /* 0x4000004000157882 */ /* 0x000fe20000000000 */
[----:B------:R-:W-:-:S15]  /*52a0*/  UMOV UR23, 0x40000040 ;  /* 0x4000004000177882 */ /* 0x000fde0000000000 */
        /* <DEDUP_REMOVED lines=13> */
[----:B------:R-:W-:Y:S01]  /*5380*/  QGMMA.64x192x32.F32.E4M3.E4M3 R24, gdesc[UR20], R24, gsb0 ;  /* 0x02e00000141879f3 */ /* 0x000fe20008000818 */
[----:B------:R-:W-:-:S06]  /*5390*/  USEL UR20, URZ, 0x1, UP0 ;  /* 0x000000013f147887 */ /* 0x000fcc0008000000 */
[----:B------:R-:W-:Y:S01]  /*53a0*/  ISETP.NE.AND P0, PT, RZ, UR20, PT ;  /* 0x00000014ff007c0c */ /* 0x000fe2000bf05270 */
[----:B------:R-:W-:-:S12]  /*53b0*/  WARPGROUP.DEPBAR.LE gsb0, 0x1 ;  /* 0x00008000000079c5 */ /* 0x000fd80000010100 */
[----:B------:R-:W-:Y:S05]  /*53c0*/  @!P0 BRA `(.L_x_30) ;  /* 0x0000002000708947 */ /* 0x000fea0003800000 */
[----:B------:R-:W-:Y:S02]  /*53d0*/  WARPGROUP.DEPBAR.LE gsb0, 0x0 ;  /* 0x00008000000079c5 */ /* 0x000fe40000010000 */
[----:B-----5:R-:W-:-:S01]  /*53e0*/  FADD R227, R121, R227 ;  /* 0x000000e379e37221 */ /* 0x020fc20000000000 */
[----:B------:R-:W-:Y:S01]  /*53f0*/  FADD R226, R122, R226 ;  /* 0x000000e27ae27221 */ /* 0x000fe20000000000 */
[----:B------:R-:W-:-:S01]  /*5400*/  FADD R225, R123, R225 ;  /* 0x000000e17be17221 */ /* 0x000fc20000000000 */
[----:B------:R-:W-:Y:S01]  /*5410*/  FADD R224, R124, R224 ;  /* 0x000000e07ce07221 */ /* 0x000fe20000000000 */
[----:B------:R-:W-:-:S01]  /*5420*/  FADD R223, R125, R223 ;  /* 0x000000df7ddf7221 */ /* 0x000fc20000000000 */
[----:B------:R4:W-:Y:S01]  /*5430*/  STL [R1+0x2a0], R227 ;  /* 0x0002a0e301007387 */ /* 0x0009e20000100800 */
[----:B------:R-:W-:-:S01]  /*5440*/  FADD R222, R126, R222 ;  /* 0x000000de7ede7221 */ /* 0x000fc20000000000 */
[----:B------:R-:W-:Y:S01]  /*5450*/  FADD R221, R127, R221 ;  /* 0x000000dd7fdd7221 */ /* 0x000fe20000000000 */
[----:B------:R-:W-:-:S01]  /*5460*/  FADD R220, R128, R220 ;  /* 0x000000dc80dc7221 */ /* 0x000fc20000000000 */
[----:B------:R-:W-:Y:S01]  /*5470*/  FADD R219, R129, R219 ;  /* 0x000000db81db7221 */ /* 0x000fe20000000000 */
[----:B------:R-:W-:-:S01]  /*5480*/  FADD R218, R130, R218 ;  /* 0x000000da82da7221 */ /* 0x000fc20000000000 */
[----:B------:R-:W-:Y:S01]  /*5490*/  FADD R217, R131, R217 ;  /* 0x000000d983d97221 */ /* 0x000fe20000000000 */
[----:B------:R-:W-:-:S01]  /*54a0*/  FADD R216, R132, R216 ;  /* 0x000000d884d87221 */ /* 0x000fc20000000000 */
[----:B------:R-:W-:Y:S01]  /*54b0*/  FADD R23, R133, R23 ;  /* 0x0000001785177221 */ /* 0x000fe20000000000 */
[----:B------:R-:W-:-:S01]  /*54c0*/  FADD R22, R134, R22 ;  /* 0x0000001686167221 */ /* 0x000fc20000000000 */
[----:B----4-:R-:W4:Y:S01]  /*54d0*/  LDL.LU R227, [R1+0x8] ;  /* 0x0000080001e37983 */ /* 0x010f220000300800 */
[----:B------:R-:W-:-:S01]  /*54e0*/  FADD R21, R135, R21 ;  /* 0x0000001587157221 */ /* 0x000fc20000000000 */
[----:B------:R-:W-:Y:S01]  /*54f0*/  FADD R20, R136, R20 ;  /* 0x0000001488147221 */ /* 0x000fe20000000000 */
[----:B------:R-:W-:-:S01]  /*5500*/  FADD R19, R137, R19 ;  /* 0x0000001389137221 */ /* 0x000fc20000000000 */
[----:B------:R0:W-:Y:S01]  /*5510*/  STL [R1+0x2a4], R226 ;  /* 0x0002a4e201007387 */ /* 0x0001e20000100800 */
[----:B------:R-:W-:-:S03]  /*5520*/  FADD R228, R120, R228 ;  /* 0x000000e478e47221 */ /* 0x000fc60000000000 */
[----:B0-----:R-:W2:Y:S04]  /*5530*/  LDL.LU R226, [R1+0x4] ;  /* 0x0000040001e27983 */ /* 0x001ea80000300800 */
[----:B------:R0:W-:Y:S04]  /*5540*/  STL [R1+0x2a8], R225 ;  /* 0x0002a8e101007387 */ /* 0x0001e80000100800 */
[----:B0-----:R-:W3:Y:S04]  /*5550*/  LDL.LU R225, [R1] ;  /* 0x0000000001e17983 */ /* 0x001ee80000300800 */
[----:B------:R-:W-:Y:S04]  /*5560*/  STL [R1+0x2ac], R224 ;  /* 0x0002ace001007387 */ /* 0x000fe80000100800 */
        /* <DEDUP_REMOVED lines=12> */
[----:B------:R-:W-:Y:S01]  /*5630*/  STL [R1+0x2e0], R19 ;  /* 0x0002e01301007387 */ /* 0x000fe20000100800 */
[----:B----4-:R-:W-:-:S05]  /*5640*/  FADD R227, R158, R227 ;  /* 0x000000e39ee37221 */ /* 0x010fca0000000000 */
[----:B------:R0:W-:Y:S01]  /*5650*/  STL [R1+0x8], R227 ;  /* 0x000008e301007387 */ /* 0x0001e20000100800 */
[----:B--2---:R-:W-:-:S01]  /*5660*/  FADD R226, R157, R226 ;  /* 0x000000e29de27221 */ /* 0x004fc20000000000 */
[----:B---3--:R-:W-:-:S05]  /*5670*/  FADD R225, R156, R225 ;  /* 0x000000e19ce17221 */ /* 0x008fca0000000000 */
[----:B------:R-:W-:Y:S04]  /*5680*/  STL [R1], R225 ;  /* 0x000000e101007387 */ /* 0x000fe80000100800 */
[----:B0-----:R-:W2:Y:S04]  /*5690*/  LDL.LU R227, [R1+0xc] ;  /* 0x00000c0001e37983 */ /* 0x001ea80000300800 */
[----:B------:R0:W-:Y:S04]  /*56a0*/  STL [R1+0x4], R226 ;  /* 0x000004e201007387 */ /* 0x0001e80000100800 */
[----:B0-----:R-:W3:Y:S04]  /*56b0*/  LDL.LU R226, [R1+0x10] ;  /* 0x0000100001e27983 */ /* 0x001ee80000300800 */
[----:B------:R-:W4:Y:S04]  /*56c0*/  LDL.LU R225, [R1+0x14] ;  /* 0x0000140001e17983 */ /* 0x000f280000300800 */
        /* <DEDUP_REMOVED lines=13> */
[----:B------:R-:W4:Y:S01]  /*57a0*/  LDL.LU R19, [R1+0x4c] ;  /* 0x00004c0001137983 */ /* 0x000f220000300800 */
[----:B--2---:R-:W-:-:S05]  /*57b0*/  FADD R227, R159, R227 ;  /* 0x000000e39fe37221 */ /* 0x004fca0000000000 */
[----:B------:R0:W-:Y:S01]  /*57c0*/  STL [R1+0xc], R227 ;  /* 0x00000ce301007387 */ /* 0x0001e20000100800 */
[----:B---3--:R-:W-:-:S01]  /*57d0*/  FADD R226, R160, R226 ;  /* 0x000000e2a0e27221 */ /* 0x008fc20000000000 */
[----:B----4-:R-:W-:-:S04]  /*57e0*/  FADD R225, R161, R225 ;  /* 0x000000e1a1e17221 */ /* 0x010fc80000000000 */
[----:B------:R2:W-:Y:S01]  /*57f0*/  STL [R1+0x10], R226 ;  /* 0x000010e201007387 */ /* 0x0005e20000100800 */
[----:B------:R-:W-:-:S03]  /*5800*/  FADD R224, R162, R224 ;  /* 0x000000e0a2e07221 */ /* 0x000fc60000000000 */
        /* <DEDUP_REMOVED lines=24> */
[----:B0-----:R-:W4:Y:S01]  /*5990*/  LDL.LU R227, [R1+0x50] ;  /* 0x0000500001e37983 */ /* 0x001f220000300800 */
[----:B------:R-:W-:-:S03]  /*59a0*/  FADD R19, R175, R19 ;  /* 0x00000013af137221 */ /* 0x000fc60000000000 */
[----:B------:R0:W-:Y:S04]  /*59b0*/  STL [R1+0x44], R21 ;  /* 0x0000441501007387 */ /* 0x0001e80000100800 */
[----:B--2---:R-:W2:Y:S04]  /*59c0*/  LDL.LU R226, [R1+0x54] ;  /* 0x0000540001e27983 */ /* 0x004ea80000300800 */
[----:B------:R0:W-:Y:S04]  /*59d0*/  STL [R1+0x48], R20 ;  /* 0x0000481401007387 */ /* 0x0001e80000100800 */
[----:B---3--:R-:W3:Y:S04]  /*59e0*/  LDL.LU R225, [R1+0x58] ;  /* 0x0000580001e17983 */ /* 0x008ee80000300800 */
[----:B------:R0:W-:Y:S04]  /*59f0*/  STL [R1+0x4c], R19 ;  /* 0x00004c1301007387 */ /* 0x0001e80000100800 */
[----:B----4-:R-:W4:Y:S04]  /*5a00*/  LDL.LU R224, [R1+0x5c] ;  /* 0x00005c0001e07983 */ /* 0x010f280000300800 */
[----:B-1----:R-:W4:Y:S04]  /*5a10*/  LDL.LU R223, [R1+0x60] ;  /* 0x0000600001df7983 */ /* 0x002f280000300800 */
        /* <DEDUP_REMOVED lines=9> */
[----:B0-----:R-:W4:Y:S04]  /*5ab0*/  LDL.LU R21, [R1+0x88] ;  /* 0x0000880001157983 */ /* 0x001f280000300800 */
[----:B------:R-:W4:Y:S04]  /*5ac0*/  LDL.LU R20, [R1+0x8c] ;  /* 0x00008c0001147983 */ /* 0x000f280000300800 */
[----:B------:R-:W4:Y:S01]  /*5ad0*/  LDL.LU R19, [R1+0x90] ;  /* 0x0000900001137983 */ /* 0x000f220000300800 */
[----:B------:R-:W-:-:S01]  /*5ae0*/  FADD R227, R176, R227 ;  /* 0x000000e3b0e37221 */ /* 0x000fc20000000000 */
[----:B--2---:R-:W-:-:S04]  /*5af0*/  FADD R226, R177, R226 ;  /* 0x000000e2b1e27221 */ /* 0x004fc80000000000 */
[----:B------:R0:W-:Y:S01]  /*5b00*/  STL [R1+0x50], R227 ;  /* 0x000050e301007387 */ /* 0x0001e20000100800 */
[----:B---3--:R-:W-:-:S03]  /*5b10*/  FADD R225, R178, R225 ;  /* 0x000000e1b2e17221 */ /* 0x008fc60000000000 */
[----:B------:R1:W-:Y:S01]  /*5b20*/  STL [R1+0x54], R226 ;  /* 0x000054e201007387 */ /* 0x0003e20000100800 */
[----:B----4-:R-:W-:-:S03]  /*5b30*/  FADD R224, R179, R224 ;  /* 0x000000e0b3e07221 */ /* 0x010fc60000000000 */
        /* <DEDUP_REMOVED lines=27> */
[----:B-1----:R-:W4:Y:S04]  /*5cf0*/  LDL.LU R226, [R1+0x98] ;  /* 0x0000980001e27983 */ /* 0x002f280000300800 */
[----:B------:R1:W-:Y:S04]  /*5d00*/  STL [R1+0x8c], R20 ;  /* 0x00008c1401007387 */ /* 0x0003e80000100800 */
[----:B--2---:R-:W2:Y:S04]  /*5d10*/  LDL.LU R225, [R1+0x9c] ;  /* 0x00009c0001e17983 */ /* 0x004ea80000300800 */
[----:B------:R1:W-:Y:S04]  /*5d20*/  STL [R1+0x90], R19 ;  /* 0x0000901301007387 */ /* 0x0003e80000100800 */
[----:B---3--:R-:W3:Y:S04]  /*5d30*/  LDL.LU R224, [R1+0xa0] ;  /* 0x0000a00001e07983 */ /* 0x008ee80000300800 */
[----:B----4-:R-:W4:Y:S04]  /*5d40*/  LDL.LU R223, [R1+0xa4] ;  /* 0x0000a40001df7983 */ /* 0x010f280000300800 */
        /* <DEDUP_REMOVED lines=10> */
[----:B-1----:R-:W4:Y:S04]  /*5df0*/  LDL.LU R20, [R1+0xd0] ;  /* 0x0000d00001147983 */ /* 0x002f280000300800 */
[----:B------:R-:W4:Y:S01]  /*5e00*/  LDL.LU R19, [R1+0xd4] ;  /* 0x0000d40001137983 */ /* 0x000f220000300800 */
[----:B------:R-:W-:-:S01]  /*5e10*/  FADD R227, R193, R227 ;  /* 0x000000e3c1e37221 */ /* 0x000fc20000000000 */
[----:B------:R-:W-:-:S04]  /*5e20*/  FADD R226, R194, R226 ;  /* 0x000000e2c2e27221 */ /* 0x000fc80000000000 */
[----:B------:R0:W-:Y:S01]  /*5e30*/  STL [R1+0x94], R227 ;  /* 0x000094e301007387 */ /* 0x0001e20000100800 */
[----:B--2---:R-:W-:-:S03]  /*5e40*/  FADD R225, R195, R225 ;  /* 0x000000e1c3e17221 */ /* 0x004fc60000000000 */
        /* <DEDUP_REMOVED lines=253> */
[----:B------:R-:W-:Y:S01]  /*6e20*/  STL [R1+0x1e8], R227 ;  /* 0x0001e8e301007387 */ /* 0x000fe20000100800 */
[----:B--2---:R-:W-:-:S03]  /*6e30*/  FADD R225, R88, R225 ;  /* 0x000000e158e17221 */ /* 0x004fc60000000000 */
[----:B------:R-:W-:Y:S01]  /*6e40*/  STL [R1+0x1ec], R226 ;  /* 0x0001ece201007387 */ /* 0x000fe20000100800 */
[----:B---3--:R-:W-:-:S03]  /*6e50*/  FADD R224, R89, R224 ;  /* 0x000000e059e07221 */ /* 0x008fc60000000000 */
[----:B------:R-:W-:Y:S01]  /*6e60*/  STL [R1+0x1f0], R225 ;  /* 0x0001f0e101007387 */ /* 0x000fe20000100800 */
[----:B----4-:R-:W-:-:S03]  /*6e70*/  FADD R223, R90, R223 ;  /* 0x000000df5adf7221 */ /* 0x010fc60000000000 */
[----:B------:R-:W-:Y:S01]  /*6e80*/  STL [R1+0x1f4], R224 ;  /* 0x0001f4e001007387 */ /* 0x000fe20000100800 */
[----:B------:R-:W-:-:S03]  /*6e90*/  FADD R222, R91, R222 ;  /* 0x000000de5bde7221 */ /* 0x000fc60000000000 */
        /* <DEDUP_REMOVED lines=19> */
[----:B------:R-:W-:-:S01]  /*6fd0*/  FADD R20, R101, R20 ;  /* 0x0000001465147221 */ /* 0x000fc20000000000 */
[----:B------:R-:W-:-:S05]  /*6fe0*/  FADD R19, R102, R19 ;  /* 0x0000001366137221 */ /* 0x000fca0000000000 */
[----:B------:R0:W-:Y:S04]  /*6ff0*/  STL [R1+0x228], R19 ;  /* 0x0002281301007387 */ /* 0x0001e80000100800 */
[----:B------:R-:W-:Y:S04]  /*7000*/  STL [R1+0x220], R21 ;  /* 0x0002201501007387 */ /* 0x000fe80000100800 */
        /* <DEDUP_REMOVED lines=20> */
[----:B---3--:R-:W-:-:S03]  /*7150*/  FADD R20, R104, R20 ;  /* 0x0000001468147221 */ /* 0x008fc60000000000 */
[----:B0-----:R0:W5:Y:S01]  /*7160*/  LDL.LU R19, [R1+0x2e0] ;  /* 0x0002e00001137983 */ /* 0x0011620000300800 */
[----:B----4-:R-:W-:-:S03]  /*7170*/  FADD R21, R105, R21 ;  /* 0x0000001569157221 */ /* 0x010fc60000000000 */
[----:B------:R1:W-:Y:S01]  /*7180*/  STL [R1+0x230], R20 ;  /* 0x0002301401007387 */ /* 0x0003e20000100800 */
[----:B------:R-:W-:-:S01]  /*7190*/  FADD R22, R106, R22 ;  /* 0x000000166a167221 */ /* 0x000fc20000000000 */
[----:B------:R-:W-:Y:S02]  /*71a0*/  FADD R23, R107, R23 ;  /* 0x000000176b177221 */ /* 0x000fe40000000000 */
[----:B-1----:R0:W5:Y:S01]  /*71b0*/  LDL.LU R20, [R1+0x2dc] ;  /* 0x0002dc0001147983 */ /* 0x0021620000300800 */
[----:B------:R-:W-:-:S03]  /*71c0*/  FADD R216, R108, R216 ;  /* 0x000000d86cd87221 */ /* 0x000fc60000000000 */
[----:B------:R1:W-:Y:S01]  /*71d0*/  STL [R1+0x234], R21 ;  /* 0x0002341501007387 */ /* 0x0003e20000100800 */
[----:B------:R-:W-:-:S01]  /*71e0*/  FADD R217, R109, R217 ;  /* 0x000000d96dd97221 */ /* 0x000fc20000000000 */
[----:B------:R-:W-:Y:S02]  /*71f0*/  FADD R218, R110, R218 ;  /* 0x000000da6eda7221 */ /* 0x000fe40000000000 */
[----:B-1----:R0:W5:Y:S04]  /*7200*/  LDL.LU R21, [R1+0x2d8] ;  /* 0x0002d80001157983 */ /* 0x0021680000300800 */
[----:B------:R1:W-:Y:S01]  /*7210*/  STL [R1+0x238], R22 ;  /* 0x0002381601007387 */ /* 0x0003e20000100800 */
[----:B------:R-:W-:-:S01]  /*7220*/  FADD R219, R111, R219 ;  /* 0x000000db6fdb7221 */ /* 0x000fc20000000000 */
[----:B------:R-:W-:-:S02]  /*7230*/  FADD R220, R112, R220 ;  /* 0x000000dc70dc7221 */ /* 0x000fc40000000000 */
[----:B-1----:R0:W5:Y:S04]  /*7240*/  LDL.LU R22, [R1+0x2d4] ;  /* 0x0002d40001167983 */ /* 0x0021680000300800 */
[----:B------:R1:W-:Y:S01]  /*7250*/  STL [R1+0x23c], R23 ;  /* 0x00023c1701007387 */ /* 0x0003e20000100800 */
[----:B------:R-:W-:-:S01]  /*7260*/  FADD R221, R113, R221 ;  /* 0x000000dd71dd7221 */ /* 0x000fc20000000000 */
[----:B------:R-:W-:Y:S02]  /*7270*/  FADD R222, R114, R222 ;  /* 0x000000de72de7221 */ /* 0x000fe40000000000 */
[----:B-1----:R0:W5:Y:S04]  /*7280*/  LDL.LU R23, [R1+0x2d0] ;  /* 0x0002d00001177983 */ /* 0x0021680000300800 */
[----:B------:R1:W-:Y:S01]  /*7290*/  STL [R1+0x240], R216 ;  /* 0x000240d801007387 */ /* 0x0003e20000100800 */
[----:B------:R-:W-:-:S03]  /*72a0*/  FADD R223, R115, R223 ;  /* 0x000000df73df7221 */ /* 0x000fc60000000000 */
        /* <DEDUP_REMOVED lines=13> */
[----:B------:R1:W-:Y:S04]  /*7380*/  STL [R1+0x254], R221 ;  /* 0x000254dd01007387 */ /* 0x0003e80000100800 */
        /* <DEDUP_REMOVED lines=12> */
[----:B-1----:R0:W5:Y:S01]  /*7450*/  LDL.LU R227, [R1+0x2a0] ;  /* 0x0002a00001e37983 */ /* 0x0021620000300800 */
        /* <DEDUP_REMOVED lines=18> */
[----:B0-----:R-:W-:-:S06]  /*7580*/  UMOV UR24, URZ ;  /* 0x0000003f00187c82 */ /* 0x001fcc0008000000 */
.L_x_30:
[----:B------:R-:W-:Y:S05]  /*7590*/  @!P1 BRA `(.L_x_31) ;  /* 0x0000000000049947 */ /* 0x000fea0003800000 */
[----:B------:R-:W-:Y:S01]  /*75a0*/  BPT.TRAP 0x1 ;  /* 0x000000040000795c */ /* 0x000fe20000300000 */
.L_x_31:
[----:B------:R4:W-:Y:S04]  /*75b0*/  STL [R1+0x2a4], R2 ;  /* 0x0002a40201007387 */ /* 0x0009e80000100800 */
[----:B----4-:R-:W4:Y:S04]  /*75c0*/  LDL R2, [R1+0x274] ;  /* 0x0002740001027983 */ /* 0x010f280000100800 */
[----:B-----5:R0:W-:Y:S04]  /*75d0*/  STL [R1+0x2a0], R0 ;  /* 0x0002a00001007387 */ /* 0x0201e80000100800 */
[----:B0-----:R-:W3:Y:S01]  /*75e0*/  LDL R0, [R1+0x278] ;  /* 0x0002780001007983 */ /* 0x001ee20000100800 */
[----:B--2---:R-:W-:Y:S01]  /*75f0*/  IMAD.U32 R229, RZ, RZ, UR32 ;  /* 0x00000020ffe57e24 */ /* 0x004fe2000f8e00ff */
[----:B----4-:R-:W-:-:S02]  /*7600*/  ISETP.NE.AND P0, PT, R2, RZ, PT ;  /* 0x000000ff0200720c */ /* 0x010fc40003f05270 */
[----:B------:R0:W5:Y:S11]  /*7610*/  LDL.LU R2, [R1+0x2a4] ;  /* 0x0002a40001027983 */ /* 0x0001760000300800 */
[----:B------:R-:W-:-:S05]  /*7620*/  @P0 LEA R229, R229, UR9, 0x3 ;  /* 0x00000009e5e50c11 */ /* 0x000fca000f8e18ff */
[----:B------:R-:W-:-:S05]  /*7630*/  @P0 VIADD R229, R229, 0x20 ;  /* 0x00000020e5e50836 */ /* 0x000fca0000000000 */
[----:B---3--:R-:W-:Y:S02]  /*7640*/  @P0 PRMT R229, R0, 0x654, R229 ;  /* 0x0000065400e50816 */ /* 0x008fe400000000e5 */
[----:B------:R0:W5:Y:S01]  /*7650*/  LDL.LU R0, [R1+0x2a0] ;  /* 0x0002a00001007983 */ /* 0x0001620000300800 */
[----:B------:R-:W-:Y:S01]  /*7660*/  UISETP.GT.U32.AND UP0, UPT, UR4, 0x1, UPT ;  /* 0x000000010400788c */ /* 0x000fe2000bf04070 */
[----:B------:R0:W-:Y:S05]  /*7670*/  @P0 SYNCS.ARRIVE.TRANS64.RED.A1T0 RZ, [R229+URZ], RZ ;  /* 0x000000ffe5ff09a7 */ /* 0x0001ea000810043f */
[----:B------:R-:W-:-:S13]  /*7680*/  PLOP3.LUT P0, PT, PT, PT, UP0, 0x80, 0x0 ;  /* 0x000000000000781c */ /* 0x000fda0003f0f008 */
[----:B0-----:R-:W-:Y:S05]  /*7690*/  @P0 BRA `(.L_x_32) ;  /* 0x0000000000040947 */ /* 0x001fea0003800000 */
[----:B------:R-:W-:Y:S01]  /*76a0*/  BPT.TRAP 0x1 ;  /* 0x000000040000795c */ /* 0x000fe20000300000 */
.L_x_32:
[----:B------:R-:W-:Y:S02]  /*76b0*/  UISETP.GT.AND UP3, UPT, UR31, 0x1, UPT ;  /* 0x000000011f00788c */ /* 0x000fe4000bf64270 */
[----:B------:R-:W-:Y:S02]  /*76c0*/  UIADD3 UR30, UR30, 0x1, URZ ;  /* 0x000000011e1e7890 */ /* 0x000fe4000fffe03f */
[----:B------:R-:W-:Y:S02]  /*76d0*/  UIADD3 UR32, UR32, 0x1, URZ ;  /* 0x0000000120207890 */ /* 0x000fe4000fffe03f */
[----:B------:R-:W-:Y:S01]  /*76e0*/  PLOP3.LUT P0, PT, PT, PT, UP3, 0x80, 0x0 ;  /* 0x000000000000781c */ /* 0x000fe20003f0f038 */
[----:B------:R-:W-:Y:S02]  /*76f0*/  UISETP.NE.AND UP0, UPT, UR30, 0x4, UPT ;  /* 0x000000041e00788c */ /* 0x000fe4000bf05270 */
[----:B------:R-:W-:Y:S02]  /*7700*/  UIADD3 UR22, UR31, -0x1, URZ ;  /* 0xffffffff1f167890 */ /* 0x000fe4000fffe03f */
[----:B------:R-:W-:-:S02]  /*7710*/  USEL UR21, URZ, 0x1, UP0 ;  /* 0x000000013f157887 */ /* 0x000fc40008000000 */
[----:B------:R-:W-:Y:S02]  /*7720*/  UISETP.NE.AND UP1, UPT, UR32, 0x4, UPT ;  /* 0x000000042000788c */ /* 0x000fe4000bf25270 */
[----:B------:R-:W-:Y:S02]  /*7730*/  ULOP3.LUT UR25, UR25, UR21, URZ, 0x3c, !UPT ;  /* 0x0000001519197292 */ /* 0x000fe4000f8e3c3f */
[----:B------:R-:W-:Y:S02]  /*7740*/  USEL UR30, UR30, URZ, UP0 ;  /* 0x0000003f1e1e7287 */ /* 0x000fe40008000000 */
[----:B------:R-:W-:Y:S01]  /*7750*/  USEL UR32, UR32, URZ, UP1 ;  /* 0x0000003f20207287 */ /* 0x000fe20008800000 */
[----:B------:R-:W-:Y:S01]  /*7760*/  UMOV UR21, 0x1 ;  /* 0x0000000100157882 */ /* 0x000fe20000000000 */
[----:B------:R-:W-:Y:S01]  /*7770*/  UMOV UR31, UR22 ;  /* 0x00000016001f7c82 */ /* 0x000fe20008000000 */
[----:B------:R-:W-:Y:S09]  /*7780*/  @P0 BRA `(.L_x_33) ;  /* 0xffffffd400fc0947 */ /* 0x000ff2000383ffff */
.L_x_25:
[----:B------:R-:W-:-:S04]  /*7790*/  UISETP.NE.AND UP0, UPT, UR24, URZ, UPT ;  /* 0x0000003f1800728c */ /* 0x000fc8000bf05270 */
[----:B------:R-:W-:-:S06]  /*77a0*/  USEL UR20, URZ, 0x1, !UP0 ;  /* 0x000000013f147887 */ /* 0x000fcc000c000000 */
[----:B------:R-:W-:-:S13]  /*77b0*/  ISETP.NE.AND P0, PT, RZ, UR20, PT ;  /* 0x00000014ff007c0c */ /* 0x000fda000bf05270 */
[----:B------:R-:W-:Y:S05]  /*77c0*/  @!P0 BRA `(.L_x_34) ;  /* 0x0000002000dc8947 */ /* 0x000fea0003800000 */
[----:B------:R-:W-:Y:S02]  /*77d0*/  WARPGROUP.DEPBAR.LE gsb0, 0x0 ;  /* 0x00008000000079c5 */ /* 0x000fe40000010000 */
[----:B-----5:R-:W-:Y:S01]  /*77e0*/  FADD R227, R121, R227 ;  /* 0x000000e379e37221 */ /* 0x020fe20000000000 */
[----:B------:R-:W-:Y:S01]  /*77f0*/  FADD R226, R122, R226 ;  /* 0x000000e27ae27221 */ /* 0x000fe20000000000 */
[----:B------:R-:W-:Y:S01]  /*7800*/  FADD R225, R123, R225 ;  /* 0x000000e17be17221 */ /* 0x000fe20000000000 */
[----:B------:R-:W-:Y:S01]  /*7810*/  FADD R224, R124, R224 ;  /* 0x000000e07ce07221 */ /* 0x000fe20000000000 */
[----:B------:R-:W-:Y:S01]  /*7820*/  FADD R223, R125, R223 ;  /* 0x000000df7ddf7221 */ /* 0x000fe20000000000 */
[----:B------:R2:W-:Y:S01]  /*7830*/  STL [R1+0x2a0], R227 ;  /* 0x0002a0e301007387 */ /* 0x0005e20000100800 */
[----:B------:R-:W-:Y:S01]  /*7840*/  FADD R222, R126, R222 ;  /* 0x000000de7ede7221 */ /* 0x000fe20000000000 */
        /* <DEDUP_REMOVED lines=8> */
[----:B--2---:R-:W2:Y:S01]  /*78d0*/  LDL.LU R227, [R1] ;  /* 0x0000000001e37983 */ /* 0x004ea20000300800 */
[----:B------:R-:W-:Y:S01]  /*78e0*/  FADD R21, R135, R21 ;  /* 0x0000001587157221 */ /* 0x000fe20000000000 */
[----:B------:R-:W-:Y:S01]  /*78f0*/  FADD R20, R136, R20 ;  /* 0x0000001488147221 */ /* 0x000fe20000000000 */
[----:B------:R-:W-:Y:S01]  /*7900*/  FADD R19, R137, R19 ;  /* 0x0000001389137221 */ /* 0x000fe20000000000 */
[----:B------:R-:W-:Y:S01]  /*7910*/  STL [R1+0x2a4], R226 ;  /* 0x0002a4e201007387 */ /* 0x000fe20000100800 */
        /* <DEDUP_REMOVED lines=43> */
[----:B------:R4:W-:Y:S04]  /*7bd0*/  STL [R1+0x318], R5 ;  /* 0x0003180501007387 */ /* 0x0009e80000100800 */
[----:B----4-:R-:W4:Y:S04]  /*7be0*/  LDL.LU R5, [R1+0x4] ;  /* 0x0000040001057983 */ /* 0x010f280000300800 */
[----:B------:R-:W3:Y:S04]  /*7bf0*/  LDL.LU R6, [R1+0x8] ;  /* 0x0000080001067983 */ /* 0x000ee80000300800 */
[----:B------:R-:W3:Y:S01]  /*7c00*/  LDL.LU R7, [R1+0xc] ;  /* 0x00000c0001077983 */ /* 0x000ee20000300800 */
[----:B--2---:R-:W-:-:S05]  /*7c10*/  FADD R227, R156, R227 ;  /* 0x000000e39ce37221 */ /* 0x004fca0000000000 */
[----:B------:R2:W-:Y:S04]  /*7c20*/  STL [R1], R227 ;  /* 0x000000e301007387 */ /* 0x0005e80000100800 */
[----:B------:R-:W3:Y:S04]  /*7c30*/  LDL.LU R8, [R1+0x10] ;  /* 0x0000100001087983 */ /* 0x000ee80000300800 */
        /* <DEDUP_REMOVED lines=26> */
[----:B--2---:R-:W2:Y:S01]  /*7de0*/  LDL.LU R227, [R1+0x7c] ;  /* 0x00007c0001e37983 */ /* 0x004ea20000300800 */
[----:B----4-:R-:W-:Y:S01]  /*7df0*/  FADD R5, R157, R5 ;  /* 0x000000059d057221 */ /* 0x010fe20000000000 */
[----:B---3--:R-:W-:-:S04]  /*7e00*/  FADD R6, R158, R6 ;  /* 0x000000069e067221 */ /* 0x008fc80000000000 */
[----:B------:R3:W-:Y:S01]  /*7e10*/  STL [R1+0x4], R5 ;  /* 0x0000040501007387 */ /* 0x0007e20000100800 */
[----:B------:R-:W-:-:S03]  /*7e20*/  FADD R7, R159, R7 ;  /* 0x000000079f077221 */ /* 0x000fc60000000000 */
[----:B------:R4:W-:Y:S04]  /*7e30*/  STL [R1+0x8], R6 ;  /* 0x0000080601007387 */ /* 0x0009e80000100800 */
[----:B------:R0:W-:Y:S01]  /*7e40*/  STL [R1+0xc], R7 ;  /* 0x00000c0701007387 */ /* 0x0001e20000100800 */
[----:B------:R-:W-:Y:S01]  /*7e50*/  FADD R8, R160, R8 ;  /* 0x00000008a0087221 */ /* 0x000fe20000000000 */
[----:B------:R-:W-:-:S04]  /*7e60*/  FADD R9, R161, R9 ;  /* 0x00000009a1097221 */ /* 0x000fc80000000000 */
        /* <DEDUP_REMOVED lines=50> */
[----:B---3--:R-:W3:Y:S01]  /*8190*/  LDL.LU R5, [R1+0x80] ;  /* 0x0000800001057983 */ /* 0x008ee20000300800 */
[----:B--2---:R-:W-:-:S03]  /*81a0*/  FADD R227, R187, R227 ;  /* 0x000000e3bbe37221 */ /* 0x004fc60000000000 */
[----:B------:R2:W-:Y:S04]  /*81b0*/  STL [R1+0x74], R225 ;  /* 0x000074e101007387 */ /* 0x0005e80000100800 */
[----:B----4-:R-:W4:Y:S04]  /*81c0*/  LDL.LU R6, [R1+0x84] ;  /* 0x0000840001067983 */ /* 0x010f280000300800 */
[----:B------:R2:W-:Y:S04]  /*81d0*/  STL [R1+0x78], R226 ;  /* 0x000078e201007387 */ /* 0x0005e80000100800 */
[----:B0-----:R-:W4:Y:S04]  /*81e0*/  LDL.LU R7, [R1+0x88] ;  /* 0x0000880001077983 */ /* 0x001f280000300800 */
[----:B------:R0:W-:Y:S04]  /*81f0*/  STL [R1+0x7c], R227 ;  /* 0x00007ce301007387 */ /* 0x0001e80000100800 */
        /* <DEDUP_REMOVED lines=25> */
[----:B--2---:R-:W2:Y:S04]  /*8390*/  LDL.LU R225, [R1+0xf0] ;  /* 0x0000f00001e17983 */ /* 0x004ea80000300800 */
[----:B------:R-:W2:Y:S04]  /*83a0*/  LDL.LU R226, [R1+0xf4] ;  /* 0x0000f40001e27983 */ /* 0x000ea80000300800 */
[----:B0-----:R-:W2:Y:S01]  /*83b0*/  LDL.LU R227, [R1+0xf8] ;  /* 0x0000f80001e37983 */ /* 0x001ea20000300800 */
[----:B---3--:R-:W-:Y:S01]  /*83c0*/  FADD R5, R188, R5 ;  /* 0x00000005bc057221 */ /* 0x008fe20000000000 */
        /* <DEDUP_REMOVED lines=54> */
[----:B--2---:R-:W-:-:S03]  /*8730*/  FADD R225, R24, R225 ;  /* 0x000000e118e17221 */ /* 0x004fc60000000000 */
[----:B------:R2:W-:Y:S01]  /*8740*/  STL [R1+0xec], R224 ;  /* 0x0000ece001007387 */ /* 0x0005e20000100800 */
[----:B------:R-:W-:-:S03]  /*8750*/  FADD R226, R25, R226 ;  /* 0x000000e219e27221 */ /* 0x000fc60000000000 */
[----:B0-----:R-:W2:Y:S01]  /*8760*/  LDL.LU R5, [R1+0xfc] ;  /* 0x0000fc0001057983 */ /* 0x001ea20000300800 */
[----:B------:R-:W-:-:S03]  /*8770*/  FADD R227, R26, R227 ;  /* 0x000000e31ae37221 */ /* 0x000fc60000000000 */
[----:B------:R0:W-:Y:S04]  /*8780*/  STL [R1+0xf0], R225 ;  /* 0x0000f0e101007387 */ /* 0x0001e80000100800 */
[----:B-1----:R-:W2:Y:S04]  /*8790*/  LDL.LU R6, [R1+0x100] ;  /* 0x0001000001067983 */ /* 0x002ea80000300800 */
[----:B------:R1:W-:Y:S04]  /*87a0*/  STL [R1+0xf4], R226 ;  /* 0x0000f4e201007387 */ /* 0x0003e80000100800 */
[----:B---3--:R-:W3:Y:S04]  /*87b0*/  LDL.LU R7, [R1+0x104] ;  /* 0x0001040001077983 */ /* 0x008ee80000300800 */
[----:B------:R1:W-:Y:S04]  /*87c0*/  STL [R1+0xf8], R227 ;  /* 0x0000f8e301007387 */ /* 0x0003e80000100800 */
        /* <DEDUP_REMOVED lines=25> */
[----:B0-----:R-:W2:Y:S04]  /*8960*/  LDL.LU R225, [R1+0x16c] ;  /* 0x00016c0001e17983 */ /* 0x001ea80000300800 */
[----:B-1----:R-:W2:Y:S04]  /*8970*/  LDL.LU R226, [R1+0x170] ;  /* 0x0001700001e27983 */ /* 0x002ea80000300800 */
[----:B------:R-:W2:Y:S01]  /*8980*/  LDL.LU R227, [R1+0x174] ;  /* 0x0001740001e37983 */ /* 0x000ea20000300800 */
[----:B------:R-:W-:Y:S01]  /*8990*/  FADD R5, R27, R5 ;  /* 0x000000051b057221 */ /* 0x000fe20000000000 */
[----:B------:R-:W-:-:S04]  /*89a0*/  FADD R6, R28, R6 ;  /* 0x000000061c067221 */ /* 0x000fc80000000000 */
        /* <DEDUP_REMOVED lines=180> */
[----:B------:R-:W2:Y:S04]  /*94f0*/  LDL.LU R224, [R1+0x260] ;  /* 0x0002600001e07983 */ /* 0x000ea80000300800 */
[----:B0-----:R-:W2:Y:S04]  /*9500*/  LDL.LU R225, [R1+0x264] ;  /* 0x0002640001e17983 */ /* 0x001ea80000300800 */
[----:B-1----:R-:W2:Y:S04]  /*9510*/  LDL.LU R226, [R1+0x268] ;  /* 0x0002680001e27983 */ /* 0x002ea80000300800 */
[----:B------:R-:W2:Y:S01]  /*9520*/  LDL.LU R227, [R1+0x26c] ;  /* 0x00026c0001e37983 */ /* 0x000ea20000300800 */
[----:B------:R-:W-:-:S05]  /*9530*/  FADD R5, R89, R5 ;  /* 0x0000000559057221 */ /* 0x000fca0000000000 */
[----:B------:R0:W-:Y:S01]  /*9540*/  STL [R1+0x1f4], R5 ;  /* 0x0001f40501007387 */ /* 0x0001e20000100800 */
[----:B------:R-:W-:-:S03]  /*9550*/  FADD R6, R90, R6 ;  /* 0x000000065a067221 */ /* 0x000fc60000000000 */
[----:B0-----:R0:W5:Y:S01]  /*9560*/  LDL.LU R5, [R1+0x318] ;  /* 0x0003180001057983 */ /* 0x0011620000300800 */
[----:B---3--:R-:W-:-:S03]  /*9570*/  FADD R7, R91, R7 ;  /* 0x000000075b077221 */ /* 0x008fc60000000000 */
[----:B------:R1:W-:Y:S01]  /*9580*/  STL [R1+0x1f8], R6 ;  /* 0x0001f80601007387 */ /* 0x0003e20000100800 */
[----:B----4-:R-:W-:Y:S01]  /*9590*/  FADD R8, R92, R8 ;  /* 0x000000085c087221 */ /* 0x010fe20000000000 */
[----:B------:R-:W-:Y:S02]  /*95a0*/  FADD R9, R93, R9 ;  /* 0x000000095d097221 */ /* 0x000fe40000000000 */
[----:B-1----:R0:W5:Y:S01]  /*95b0*/  LDL.LU R6, [R1+0x314] ;  /* 0x0003140001067983 */ /* 0x0021620000300800 */
[----:B------:R-:W-:-:S03]  /*95c0*/  FADD R10, R94, R10 ;  /* 0x0000000a5e0a7221 */ /* 0x000fc60000000000 */
[----:B------:R1:W-:Y:S01]  /*95d0*/  STL [R1+0x1fc], R7 ;  /* 0x0001fc0701007387 */ /* 0x0003e20000100800 */
[----:B------:R-:W-:-:S03]  /*95e0*/  FADD R11, R95, R11 ;  /* 0x0000000b5f0b7221 */ /* 0x000fc60000000000 */
[----:B-1----:R0:W5:Y:S01]  /*95f0*/  LDL.LU R7, [R1+0x310] ;  /* 0x0003100001077983 */ /* 0x0021620000300800 */
[----:B------:R-:W-:-:S03]  /*9600*/  FADD R12, R96, R12 ;  /* 0x0000000c600c7221 */ /* 0x000fc60000000000 */
[----:B------:R1:W-:Y:S01]  /*9610*/  STL [R1+0x200], R8 ;  /* 0x0002000801007387 */ /* 0x0003e20000100800 */
[----:B------:R-:W-:Y:S01]  /*9620*/  FADD R13, R97, R13 ;  /* 0x0000000d610d7221 */ /* 0x000fe20000000000 */
[----:B------:R-:W-:Y:S02]  /*9630*/  FADD R14, R98, R14 ;  /* 0x0000000e620e7221 */ /* 0x000fe40000000000 */
[----:B-1----:R0:W5:Y:S04]  /*9640*/  LDL.LU R8, [R1+0x30c] ;  /* 0x00030c0001087983 */ /* 0x0021680000300800 */
[----:B------:R1:W-:Y:S01]  /*9650*/  STL [R1+0x204], R9 ;  /* 0x0002040901007387 */ /* 0x0003e20000100800 */
[----:B------:R-:W-:Y:S01]  /*9660*/  FADD R15, R99, R15 ;  /* 0x0000000f630f7221 */ /* 0x000fe20000000000 */
[----:B------:R-:W-:-:S02]  /*9670*/  FADD R16, R100, R16 ;  /* 0x0000001064107221 */ /* 0x000fc40000000000 */
        /* <DEDUP_REMOVED lines=41> */
[----:B--2---:R-:W-:-:S03]  /*9910*/  FADD R222, R114, R222 ;  /* 0x000000de72de7221 */ /* 0x004fc60000000000 */
        /* <DEDUP_REMOVED lines=30> */
[----:B------:R-:W-:Y:S01]  /*9b00*/  FADD R4, R152, R4 ;  /* 0x0000000498047221 */ /* 0x000fe20000000000 */
[----:B------:R-:W-:Y:S01]  /*9b10*/  FADD R3, R153, R3 ;  /* 0x0000000399037221 */ /* 0x000fe20000000000 */
[----:B------:R-:W-:Y:S01]  /*9b20*/  FADD R2, R154, R2 ;  /* 0x000000029a027221 */ /* 0x000fe20000000000 */
[----:B------:R-:W-:-:S07]  /*9b30*/  FADD R0, R155, R0 ;  /* 0x000000009b007221 */ /* 0x000fce0000000000 */
.L_x_34:
[----:B------:R-:W-:-:S04]  /*9b40*/  IMAD.U32 R229, RZ, RZ, UR14 ;  /* 0x0000000effe57e24 */ /* 0x000fc8000f8e00ff */
[----:B------:R2:W-:Y:S01]  /*9b50*/  SYNCS.ARRIVE.TRANS64.A1T0 RZ, [R229+UR17], RZ ;  /* 0x000000ffe5ff79a7 */ /* 0x0005e20008100011 */
[----:B------:R-:W-:Y:S02]  /*9b60*/  WARPGROUP.DEPBAR.LE gsb0, 0x0 ;  /* 0x00008000000079c5 */ /* 0x000fe40000010000 */
[----:B------:R-:W4:Y:S02]  /*9b70*/  LDC R24, c[0x0][0x28c] ;  /* 0x0000a300ff187b82 */ /* 0x000f240000000800 */
[----:B----4-:R-:W-:-:S13]  /*9b80*/  ISETP.GE.AND P0, PT, R24, 0x1, PT ;  /* 0x000000011800780c */ /* 0x010fda0003f06270 */
[----:B--2---:R-:W-:Y:S05]  /*9b90*/  @!P0 BRA `(.L_x_35) ;  /* 0x0000000000608947 */ /* 0x004fea0003800000 */
[----:B------:R-:W-:-:S06]  /*9ba0*/  UISETP.NE.AND UP0, UPT, UR7, 0x3, UPT ;  /* 0x000000030700788c */ /* 0x000fcc000bf05270 */
[----:B------:R-:W-:-:S13]  /*9bb0*/  PLOP3.LUT P0, PT, PT, PT, UP0, 0x80, 0x0 ;  /* 0x000000000000781c */ /* 0x000fda0003f0f008 */
[----:B------:R-:W-:Y:S05]  /*9bc0*/  @!P0 BRA `(.L_x_36) ;  /* 0x0000000000048947 */ /* 0x000fea0003800000 */
[----:B------:R-:W-:Y:S01]  /*9bd0*/  BPT.TRAP 0x1 ;  /* 0x000000040000795c */ /* 0x000fe20000300000 */
.L_x_36:
[----:B-----5:R2:W-:Y:S04]  /*9be0*/  STL [R1+0x2a4], R2 ;  /* 0x0002a40201007387 */ /* 0x0205e80000100800 */
[----:B--2---:R-:W2:Y:S04]  /*9bf0*/  LDL R2, [R1+0x274] ;  /* 0x0002740001027983 */ /* 0x004ea80000100800 */
[----:B------:R4:W-:Y:S04]  /*9c00*/  STL [R1+0x2a0], R0 ;  /* 0x0002a00001007387 */ /* 0x0009e80000100800 */
[----:B----4-:R-:W4:Y:S01]  /*9c10*/  LDL R0, [R1+0x278] ;  /* 0x0002780001007983 */ /* 0x010f220000100800 */
[----:B------:R-:W-:Y:S01]  /*9c20*/  IMAD.U32 R25, RZ, RZ, UR9 ;  /* 0x00000009ff197e24 */ /* 0x000fe2000f8e00ff */
[----:B--2---:R-:W-:-:S02]  /*9c30*/  ISETP.NE.AND P0, PT, R2, RZ, PT ;  /* 0x000000ff0200720c */ /* 0x004fc40003f05270 */
[----:B------:R2:W5:Y:S11]  /*9c40*/  LDL.LU R2, [R1+0x2a4] ;  /* 0x0002a40001027983 */ /* 0x0005760000300800 */
[----:B------:R-:W-:-:S05]  /*9c50*/  VOTEU.ANY UP0, P0 ;  /* 0x00000000003f7886 */ /* 0x000fca0000000100 */
[----:B------:R-:W-:-:S06]  /*9c60*/  @UP0 UIADD3 UR20, UR11, UR10, URZ ;  /* 0x0000000a0b140290 */ /* 0x000fcc000fffe03f */
[----:B------:R-:W-:-:S04]  /*9c70*/  IMAD.U32 R24, RZ, RZ, UR20 ;  /* 0x00000014ff187e24 */ /* 0x000fc8000f8e00ff */
[----:B------:R-:W-:-:S05]  /*9c80*/  @P0 IMAD.SHL.U32 R24, R24, 0x8, RZ ;  /* 0x0000000818180824 */ /* 0x000fca00078e00ff */
[----:B------:R-:W-:-:S04]  /*9c90*/  @P0 LOP3.LUT R24, R24, 0x18, RZ, 0xc0, !PT ;  /* 0x0000001818180812 */ /* 0x000fc800078ec0ff */
[----:B------:R-:W-:-:S04]  /*9ca0*/  @P0 IADD3 R24, R25, 0x20, R24 ;  /* 0x0000002019180810 */ /* 0x000fc80007ffe018 */
[----:B----4-:R-:W-:Y:S02]  /*9cb0*/  @P0 PRMT R24, R0, 0x654, R24 ;  /* 0x0000065400180816 */ /* 0x010fe40000000018 */
[----:B------:R2:W5:Y:S01]  /*9cc0*/  LDL.LU R0, [R1+0x2a0] ;  /* 0x0002a00001007983 */ /* 0x0005620000300800 */
[----:B------:R-:W-:Y:S01]  /*9cd0*/  UISETP.GT.U32.AND UP0, UPT, UR4, 0x1, UPT ;  /* 0x000000010400788c */ /* 0x000fe2000bf04070 */
[----:B------:R2:W-:Y:S05]  /*9ce0*/  @P0 SYNCS.ARRIVE.TRANS64.RED.A1T0 RZ, [R24+URZ], RZ ;  /* 0x000000ff18ff09a7 */ /* 0x0005ea000810043f */
[----:B------:R-:W-:-:S13]  /*9cf0*/  PLOP3.LUT P0, PT, PT, PT, UP0, 0x80, 0x0 ;  /* 0x000000000000781c */ /* 0x000fda0003f0f008 */
[----:B--2---:R-:W-:Y:S05]  /*9d00*/  @P0 BRA `(.L_x_35) ;  /* 0x0000000000040947 */ /* 0x004fea0003800000 */
[----:B------:R-:W-:Y:S01]  /*9d10*/  BPT.TRAP 0x1 ;  /* 0x000000040000795c */ /* 0x000fe20000300000 */
.L_x_35:
[----:B-----5:R2:W-:Y:S01]  /*9d20*/  STL [R1+0x2a0], R0 ;  /* 0x0002a00001007387 */ /* 0x0205e20000100800 */
[----:B------:R-:W-:Y:S01]  /*9d30*/  IMAD.U32 R24, RZ, RZ, UR12 ;  /* 0x0000000cff187e24 */ /* 0x000fe2000f8e00ff */
[----:B------:R-:W4:Y:S02]  /*9d40*/  LDC R36, c[0x0][0x288] ;  /* 0x0000a200ff247b82 */ /* 0x000f240000000800 */
[----:B--2---:R-:W2:Y:S02]  /*9d50*/  LDL R0, [R1+0x284] ;  /* 0x0002840001007983 */ /* 0x004ea40000100800 */
[----:B------:R-:W-:-:S04]  /*9d60*/  SHF.L.U32 R24, R24, 0x1f, RZ ;  /* 0x0000001f18187819 */ /* 0x000fc800000006ff */
[----:B------:R-:W0:Y:S01]  /*9d70*/  SYNCS.PHASECHK.TRANS64.TRYWAIT P0, [UR13+0x8], R24 ;  /* 0x00000818ff0075a7 */ /* 0x000e22000800014d */
[----:B--2---:R-:W-:Y:S02]  /*9d80*/  IMAD.SHL.U32 R34, R0, 0x40, RZ ;  /* 0x0000004000227824 */ /* 0x004fe400078e00ff */
[----:B------:R2:W5:Y:S01]  /*9d90*/  LDL.LU R0, [R1+0x2a0] ;  /* 0x0002a00001007983 */ /* 0x0005620000300800 */
[----:B0---4-:R-:W-:Y:S05]  /*9da0*/  @!P0 BRA `(.L_x_37) ;  /* 0x0000010800cc8947 */ /* 0x011fea0003800000 */
.L_x_451:
[----:B-----5:R4:W-:Y:S01]  /*9db0*/  STL [R1+0x2a0], R0 ;  /* 0x0002a00001007387 */ /* 0x0209e20000100800 */
[----:B------:R-:W-:-:S03]  /*9dc0*/  ULDC UR20, c[0x0][0x284] ;  /* 0x0000a10000147ab9 */ /* 0x000fc60000000800 */
[----:B----4-:R-:W4:Y:S01]  /*9dd0*/  LDL.LU R0, [R1+0x288] ;  /* 0x0002880001007983 */ /* 0x010f220000300800 */
[----:B------:R-:W-:Y:S01]  /*9de0*/  ISETP.GE.AND P0, PT, R34, UR20, PT ;  /* 0x0000001422007c0c */ /* 0x000fe2000bf06270 */
[----:B----4-:R-:W-:Y:S02]  /*9df0*/  IMAD R37, R0, 0x180, RZ ;  /* 0x0000018000257824 */ /* 0x010fe400078e02ff */
[----:B------:R4:W5:Y:S03]  /*9e00*/  LDL.LU R0, [R1+0x2a0] ;  /* 0x0002a00001007983 */ /* 0x0009660000300800 */
[----:B------:R-:W-:-:S13]  /*9e10*/  ISETP.GE.OR P0, PT, R37, R36, P0 ;  /* 0x000000242500720c */ /* 0x000fda0000706670 */
[----:B----4-:R-:W-:Y:S05]  /*9e20*/  @P0 BRA `(.L_x_38) ;  /* 0x000000ec00f00947 */ /* 0x010fea0003800000 */
[----:B------:R4:W-:Y:S01]  /*9e30*/  STL.64 [R1+0x2b0], R4 ;  /* 0x0002b00401007387 */ /* 0x0009e20000100a00 */
[----:B------:R-:W-:Y:S01]  /*9e40*/  ULDC.64 UR20, c[0x0][0x5d0] ;  /* 0x0001740000147ab9 */ /* 0x000fe20000000a00 */
[----:B------:R-:W1:Y:S02]  /*9e50*/  LDC.64 R26, c[0x0][0x5c8] ;  /* 0x00017200ff1a7b82 */ /* 0x000e640000000a00 */
[----:B----4-:R-:W4:Y:S04]  /*9e60*/  LDL.64 R4, [R1+0x290] ;  /* 0x0002900001047983 */ /* 0x010f280000100a00 */
[----:B------:R0:W-:Y:S04]  /*9e70*/  STL [R1+0x2a8], R3 ;  /* 0x0002a80301007387 */ /* 0x0001e80000100800 */
[----:B0-----:R-:W4:Y:S04]  /*9e80*/  LDL.LU R3, [R1+0x284] ;  /* 0x0002840001037983 */ /* 0x001f280000300800 */
[----:B------:R0:W-:Y:S04]  /*9e90*/  STL [R1+0x2a4], R2 ;  /* 0x0002a40201007387 */ /* 0x0001e80000100800 */
[----:B0-----:R-:W2:Y:S04]  /*9ea0*/  LDL R2, [R1+0x28c] ;  /* 0x00028c0001027983 */ /* 0x001ea80000100800 */
[----:B-----5:R0:W-:Y:S04]  /*9eb0*/  STL [R1+0x2a0], R0 ;  /* 0x0002a00001007387 */ /* 0x0201e80000100800 */
[----:B0-----:R-:W3:Y:S01]  /*9ec0*/  LDL R0, [R1+0x270] ;  /* 0x0002700001007983 */ /* 0x001ee20000100800 */
[----:B--2---:R-:W-:-:S05]  /*9ed0*/  IMAD.SHL.U32 R28, R2, 0x2, RZ ;  /* 0x00000002021c7824 */ /* 0x004fca00078e00ff */
[----:B------:R-:W-:Y:S02]  /*9ee0*/  SHF.R.S32.HI R29, RZ, 0x1f, R28 ;  /* 0x0000001fff1d7819 */ /* 0x000fe4000001141c */
[----:B---3--:R-:W-:Y:S01]  /*9ef0*/  SHF.R.S32.HI R32, RZ, 0x1f, R0 ;  /* 0x0000001fff207819 */ /* 0x008fe20000011400 */
[----:B------:R-:W-:-:S04]  /*9f00*/  IMAD.WIDE.U32 R24, R0, UR20, R28 ;  /* 0x0000001400187c25 */ /* 0x000fc8000f8e001c */
[----:B------:R-:W-:-:S04]  /*9f10*/  IMAD R30, R32, UR20, RZ ;  /* 0x00000014201e7c24 */ /* 0x000fc8000f8e02ff */
[----:B------:R-:W-:Y:S01]  /*9f20*/  IMAD R30, R0, UR21, R30 ;  /* 0x00000015001e7c24 */ /* 0x000fe2000f8e021e */
[----:B------:R-:W-:Y:S01]  /*9f30*/  SHF.R.S32.HI R33, RZ, 0x1f, R37 ;  /* 0x0000001fff217819 */ /* 0x000fe20000011425 */
[----:B------:R-:W2:Y:S01]  /*9f40*/  LDL R0, [R1+0x298] ;  /* 0x0002980001007983 */ /* 0x000ea20000100800 */
[----:B------:R-:W-:Y:S01]  /*9f50*/  IADD3 R24, P0, R37, R24, RZ ;  /* 0x0000001825187210 */ /* 0x000fe20007f1e0ff */
[----:B------:R-:W-:Y:S01]  /*9f60*/  IMAD R36, R2, -0x2, R36 ;  /* 0xfffffffe02247824 */ /* 0x000fe200078e0224 */
[----:B------:R-:W-:Y:S02]  /*9f70*/  ULDC.64 UR20, c[0x0][0x5c0] ;  /* 0x0001700000147ab9 */ /* 0x000fe40000000a00 */
[----:B------:R-:W-:Y:S01]  /*9f80*/  IADD3.X R25, R33, R25, R30, P0, !PT ;  /* 0x0000001921197210 */ /* 0x000fe200007fe41e */
[----:B----4-:R-:W-:Y:S02]  /*9f90*/  IMAD.WIDE R30, R3, 0x40, R4 ;  /* 0x00000040031e7825 */ /* 0x010fe400078e0204 */
[----:B------:R0:W5:Y:S04]  /*9fa0*/  LDL.LU.64 R4, [R1+0x2b0] ;  /* 0x0002b00001047983 */ /* 0x0001680000300a00 */
[----:B------:R0:W5:Y:S01]  /*9fb0*/  LDL.LU R3, [R1+0x2a8] ;  /* 0x0002a80001037983 */ /* 0x0001620000300800 */
[----:B-1----:R-:W-:-:S02]  /*9fc0*/  IMAD R35, R31, R26, RZ ;  /* 0x0000001a1f237224 */ /* 0x002fc400078e02ff */
[C---:B------:R-:W-:Y:S01]  /*9fd0*/  IMAD.WIDE.U32 R24, R30.reuse, R26, R24 ;  /* 0x0000001a1e187225 */ /* 0x040fe200078e0018 */
[----:B------:R0:W5:Y:S03]  /*9fe0*/  LDL.LU R2, [R1+0x2a4] ;  /* 0x0002a40001027983 */ /* 0x0001660000300800 */
[----:B------:R-:W-:-:S04]  /*9ff0*/  IMAD R35, R30, R27, R35 ;  /* 0x0000001b1e237224 */ /* 0x000fc800078e0223 */
[----:B------:R-:W-:Y:S01]  /*a000*/  IMAD.IADD R35, R25, 0x1, R35 ;  /* 0x0000000119237824 */ /* 0x000fe200078e0223 */
[----:B------:R-:W-:Y:S02]  /*a010*/  LEA R25, P0, R26, R24, 0x3 ;  /* 0x000000181a197211 */ /* 0x000fe400078018ff */
[----:B------:R-:W-:Y:S02]  /*a020*/  IADD3 R24, P1, R24, UR20, RZ ;  /* 0x0000001418187c10 */ /* 0x000fe4000ff3e0ff */
[----:B------:R-:W-:Y:S02]  /*a030*/  LEA.HI.X R27, R26, R35, R27, 0x3, P0 ;  /* 0x000000231a1b7211 */ /* 0x000fe400000f1c1b */
[----:B------:R-:W-:Y:S02]  /*a040*/  FSETP.NEU.AND P0, PT, RZ, UR18, PT ;  /* 0x00000012ff007c0b */ /* 0x000fe4000bf0d000 */
[----:B------:R-:W-:Y:S01]  /*a050*/  IADD3 R26, P2, R25, UR20, RZ ;  /* 0x00000014191a7c10 */ /* 0x000fe2000ff5e0ff */
[----:B--2---:R-:W-:-:S02]  /*a060*/  IMAD.IADD R34, R0, 0x1, -R34 ;  /* 0x0000000100227824 */ /* 0x004fc400078e0a22 */
[----:B------:R0:W5:Y:S01]  /*a070*/  LDL.LU R0, [R1+0x2a0] ;  /* 0x0002a00001007983 */ /* 0x0001620000300800 */
[----:B------:R-:W-:Y:S01]  /*a080*/  IADD3.X R25, R35, UR21, RZ, P1, !PT ;  /* 0x0000001523197c10 */ /* 0x000fe20008ffe4ff */
[----:B------:R-:W-:Y:S01]  /*a090*/  BSSY B0, `(.L_x_38) ;  /* 0x0000ed5000007945 */ /* 0x000fe20003800000 */
[----:B------:R-:W-:Y:S01]  /*a0a0*/  IADD3.X R27, R27, UR21, RZ, P2, !PT ;  /* 0x000000151b1b7c10 */ /* 0x000fe200097fe4ff */
[----:B------:R-:W-:-:S04]  /*a0b0*/  IMAD.IADD R35, R36, 0x1, -R37 ;  /* 0x0000000124237824 */ /* 0x000fc800078e0a25 */
[----:B------:R-:W-:Y:S05]  /*a0c0*/  @!P0 BRA `(.L_x_39) ;  /* 0x000000ac00548947 */ /* 0x000fea0003800000 */
[----:B-----5:R1:W-:Y:S01]  /*a0d0*/  STL [R1+0x2a0], R0 ;  /* 0x0002a00001007387 */ /* 0x0203e20000100800 */
[----:B------:R-:W-:Y:S01]  /*a0e0*/  ULDC.64 UR20, c[0x0][0x5b8] ;  /* 0x00016e0000147ab9 */ /* 0x000fe20000000a00 */
[----:B------:R-:W-:Y:S02]  /*a0f0*/  ULDC.64 UR22, c[0x0][0x5a8] ;  /* 0x00016a0000167ab9 */ /* 0x000fe40000000a00 */
[----:B-1----:R-:W2:Y:S01]  /*a100*/  LDL.LU R0, [R1+0x270] ;  /* 0x0002700001007983 */ /* 0x002ea20000300800 */
[----:B------:R-:W-:Y:S01]  /*a110*/  IMAD R32, R32, UR20, RZ ;  /* 0x0000001420207c24 */ /* 0x000fe2000f8e02ff */
[----:B------:R-:W-:Y:S01]  /*a120*/  BSSY B1, `(.L_x_40) ;  /* 0x0000011000017945 */ /* 0x000fe20003800000 */
[----:B--2---:R-:W-:-:S04]  /*a130*/  IMAD.WIDE.U32 R28, R0, UR20, R28 ;  /* 0x00000014001c7c25 */ /* 0x004fc8000f8e001c */
[----:B------:R-:W-:Y:S02]  /*a140*/  IMAD R36, R0, UR21, R32 ;  /* 0x0000001500247c24 */ /* 0x000fe4000f8e0220 */
[----:B------:R1:W5:Y:S01]  /*a150*/  LDL.LU R0, [R1+0x2a0] ;  /* 0x0002a00001007983 */ /* 0x0003620000300800 */
[----:B------:R-:W-:Y:S01]  /*a160*/  IADD3 R32, P0, R37, R28, RZ ;  /* 0x0000001c25207210 */ /* 0x000fe20007f1e0ff */
[----:B------:R-:W-:Y:S02]  /*a170*/  ULDC.64 UR20, c[0x0][0x5b0] ;  /* 0x00016c0000147ab9 */ /* 0x000fe40000000a00 */
[----:B------:R-:W-:Y:S01]  /*a180*/  IMAD R37, R31, UR20, RZ ;  /* 0x000000141f257c24 */ /* 0x000fe2000f8e02ff */
[--C-:B------:R-:W-:Y:S02]  /*a190*/  IADD3.X R33, R33, R29, R36.reuse, P0, !PT ;  /* 0x0000001d21217210 */ /* 0x100fe400007fe424 */
[----:B------:R-:W-:Y:S01]  /*a1a0*/  PRMT R36, RZ, 0x7610, R36 ;  /* 0x00007610ff247816 */ /* 0x000fe20000000024 */
[----:B------:R-:W-:-:S02]  /*a1b0*/  IMAD R37, R30, UR21, R37 ;  /* 0x000000151e257c24 */ /* 0x000fc4000f8e0225 */
[----:B------:R-:W-:-:S03]  /*a1c0*/  IMAD.WIDE.U32 R28, R30, UR20, R32 ;  /* 0x000000141e1c7c25 */ /* 0x000fc6000f8e0020 */
[----:B------:R-:W-:-:S04]  /*a1d0*/  IADD3 R28, P0, R28, UR22, RZ ;  /* 0x000000161c1c7c10 */ /* 0x000fc8000ff1e0ff */
[----:B------:R-:W-:Y:S02]  /*a1e0*/  IADD3.X R29, R29, UR23, R37, P0, !PT ;  /* 0x000000171d1d7c10 */ /* 0x000fe400087fe425 */
[----:B------:R-:W-:-:S04]  /*a1f0*/  ISETP.GE.AND P0, PT, R35, 0x1, PT ;  /* 0x000000012300780c */ /* 0x000fc80003f06270 */
[----:B------:R-:W-:-:S13]  /*a200*/  ISETP.LT.OR P2, PT, R34, 0x1, !P0 ;  /* 0x000000012200780c */ /* 0x000fda0004741670 */
[----:B-1----:R-:W-:Y:S05]  /*a210*/  @P2 BRA `(.L_x_41) ;  /* 0x0000000000042947 */ /* 0x002fea0003800000 */
[----:B------:R1:W5:Y:S02]  /*a220*/  LDG.E.U8 R36, desc[UR28][R28.64] ;  /* 0x0000001c1c247981 */ /* 0x000364000c1e1100 */
.L_x_41:
[----:B------:R-:W-:Y:S05]  /*a230*/  BSYNC B1 ;  /* 0x0000000000017941 */ /* 0x000fea0003800000 */
.L_x_40:
[----:B-----5:R-:W-:Y:S01]  /*a240*/  LOP3.LUT R36, R36, 0xff, RZ, 0xc0, !PT ;  /* 0x000000ff24247812 */ /* 0x020fe200078ec0ff */
[----:B------:R-:W-:Y:S01]  /*a250*/  BSSY B1, `(.L_x_42) ;  /* 0x000000c000017945 */ /* 0x000fe20003800000 */
[----:B------:R-:W-:Y:S02]  /*a260*/  ISETP.GE.AND P1, PT, R35, 0x2, PT ;  /* 0x000000022300780c */ /* 0x000fe40003f26270 */
[----:B------:R-:W-:Y:S02]  /*a270*/  F2FP.F16.E4M3.UNPACK_B R36, R36 ;  /* 0x00000024ff24723e */ /* 0x000fe400020006ff */
[----:B------:R-:W-:-:S03]  /*a280*/  ISETP.LT.OR P3, PT, R34, 0x1, !P1 ;  /* 0x000000012200780c */ /* 0x000fc60004f61670 */
[----:B------:R-:W-:-:S05]  /*a290*/  HADD2.F32 R36, -RZ, R36.H0_H0 ;  /* 0x20000024ff247230 */ /* 0x000fca0000004100 */
[----:B------:R-:W-:Y:S01]  /*a2a0*/  FMUL R37, R36, UR18 ;  /* 0x0000001224257c20 */ /* 0x000fe20008400000 */
[----:B------:R-:W-:-:S03]  /*a2b0*/  PRMT R36, RZ, 0x7610, R36 ;  /* 0x00007610ff247816 */ /* 0x000fc60000000024 */
[----:B------:R-:W-:-:S05]  /*a2c0*/  FFMA R37, R228, UR19, R37 ;  /* 0x00000013e4257c23 */ /* 0x000fca0008000025 */
[----:B------:R-:W-:-:S05]  /*a2d0*/  F2FP.SATFINITE.E4M3.F32.PACK_AB_MERGE_C R37, RZ, R37, RZ ;  /* 0x00000025ff25723e */ /* 0x000fca00048070ff */
[----:B------:R2:W-:Y:S01]  /*a2e0*/  @!P2 STG.E.U8 desc[UR28][R24.64], R37 ;  /* 0x000000251800a986 */ /* 0x0005e2000c10111c */
[----:B------:R-:W-:Y:S05]  /*a2f0*/  @P3 BRA `(.L_x_43) ;  /* 0x0000000000043947 */ /* 0x000fea0003800000 */
[----:B------:R3:W5:Y:S02]  /*a300*/  LDG.E.U8 R36, desc[UR28][R28.64+0x1] ;  /* 0x0000011c1c247981 */ /* 0x000764000c1e1100 */
.L_x_43:
[----:B------:R-:W-:Y:S05]  /*a310*/  BSYNC B1 ;  /* 0x0000000000017941 */ /* 0x000fea0003800000 */
.L_x_42:
[----:B-----5:R-:W-:Y:S01]  /*a320*/  LOP3.LUT R36, R36, 0xff, RZ, 0xc0, !PT ;  /* 0x000000ff24247812 */ /* 0x020fe200078ec0ff */
[----:B------:R-:W-:Y:S01]  /*a330*/  BSSY B1, `(.L_x_44) ;  /* 0x0000012000017945 */ /* 0x000fe20003800000 */
[----:B--2---:R-:W-:Y:S02]  /*a340*/  IADD3 R37, P2, R30, 0x8, RZ ;  /* 0x000000081e257810 */ /* 0x004fe40007f5e0ff */
[----:B------:R-:W-:Y:S02]  /*a350*/  F2FP.F16.E4M3.UNPACK_B R36, R36 ;  /* 0x00000024ff24723e */ /* 0x000fe400020006ff */
[----:B------:R-:W-:Y:S01]  /*a360*/  ISETP.LT.OR P0, PT, R34, 0x9, !P0 ;  /* 0x000000092200780c */ /* 0x000fe20004701670 */
[----:B------:R-:W-:Y:S02]  /*a370*/  IMAD.X R30, RZ, RZ, R31, P2 ;  /* 0x000000ffff1e7224 */ /* 0x000fe400010e061f */
[----:B------:R-:W-:Y:S02]  /*a380*/  HADD2.F32 R36, -RZ, R36.H0_H0 ;  /* 0x20000024ff247230 */ /* 0x000fe40000004100 */
[----:B------:R-:W-:-:S02]  /*a390*/  IMAD R30, R30, UR20, RZ ;  /* 0x000000141e1e7c24 */ /* 0x000fc4000f8e02ff */
[----:B------:R-:W-:-:S04]  /*a3a0*/  IMAD.WIDE.U32 R32, R37, UR20, R32 ;  /* 0x0000001425207c25 */ /* 0x000fc8000f8e0020 */
[----:B------:R-:W-:Y:S01]  /*a3b0*/  FMUL R36, R36, UR18 ;  /* 0x0000001224247c20 */ /* 0x000fe20008400000 */
[----:B------:R-:W-:-:S03]  /*a3c0*/  IMAD R37, R37, UR21, R30 ;  /* 0x0000001525257c24 */ /* 0x000fc6000f8e021e */
[----:B------:R-:W-:Y:S01]  /*a3d0*/  FFMA R36, R227, UR19, R36 ;  /* 0x00000013e3247c23 */ /* 0x000fe20008000024 */
[----:B------:R-:W-:Y:S02]  /*a3e0*/  IADD3 R30, P2, R32, UR22, RZ ;  /* 0x00000016201e7c10 */ /* 0x000fe4000ff5e0ff */
[----:B------:R-:W-:Y:S02]  /*a3f0*/  PRMT R32, RZ, 0x7610, R32 ;  /* 0x00007610ff207816 */ /* 0x000fe40000000020 */
[----:B------:R-:W-:Y:S02]  /*a400*/  F2FP.SATFINITE.E4M3.F32.PACK_AB_MERGE_C R39, RZ, R36, RZ ;  /* 0x00000024ff27723e */ /* 0x000fe400048070ff */
[----:B------:R-:W-:-:S03]  /*a410*/  IADD3.X R31, R33, UR23, R37, P2, !PT ;  /* 0x00000017211f7c10 */ /* 0x000fc600097fe425 */
[----:B------:R2:W-:Y:S01]  /*a420*/  @!P3 STG.E.U8 desc[UR28][R24.64+0x1], R39 ;  /* 0x000001271800b986 */ /* 0x0005e2000c10111c */
[----:B------:R-:W-:Y:S05]  /*a430*/  @P0 BRA `(.L_x_45) ;  /* 0x0000000000040947 */ /* 0x000fea0003800000 */
[----:B------:R4:W5:Y:S02]  /*a440*/  LDG.E.U8 R32, desc[UR28][R30.64] ;  /* 0x0000001c1e207981 */ /* 0x000964000c1e1100 */
.L_x_45:
[----:B------:R-:W-:Y:S05]  /*a450*/  BSYNC B1 ;  /* 0x0000000000017941 */ /* 0x000fea0003800000 */
.L_x_44:
[----:B-----5:R-:W-:Y:S01]  /*a460*/  LOP3.LUT R32, R32, 0xff, RZ, 0xc0, !PT ;  /* 0x000000ff20207812 */ /* 0x020fe200078ec0ff */
[----:B------:R-:W-:Y:S01]  /*a470*/  BSSY B1, `(.L_x_46) ;  /* 0x000000b000017945 */ /* 0x000fe20003800000 */
[----:B------:R-:W-:Y:S02]  /*a480*/  ISETP.LT.OR P1, PT, R34, 0x9, !P1 ;  /* 0x000000092200780c */ /* 0x000fe40004f21670 */
[----:B------:R-:W-:-:S05]  /*a490*/  F2FP.F16.E4M3.UNPACK_B R32, R32 ;  /* 0x00000020ff20723e */ /* 0x000fca00020006ff */
        /* <DEDUP_REMOVED lines=8> */
.L_x_47:
[----:B------:R-:W-:Y:S05]  /*a520*/  BSYNC B1 ;  /* 0x0000000000017941 */ /* 0x000fea0003800000 */
.L_x_46:
[----:B-----5:R-:W-:Y:S01]  /*a530*/  LOP3.LUT R32, R32, 0xff, RZ, 0xc0, !PT ;  /* 0x000000ff20207812 */ /* 0x020fe200078ec0ff */
[----:B------:R-:W-:Y:S01]  /*a540*/  BSSY B1, `(.L_x_48) ;  /* 0x000000c000017945 */ /* 0x000fe20003800000 */
[----:B------:R-:W-:Y:S02]  /*a550*/  ISETP.GE.AND P0, PT, R35, 0x9, PT ;  /* 0x000000092300780c */ /* 0x000fe40003f06270 */
[----:B------:R-:W-:Y:S02]  /*a560*/  F2FP.F16.E4M3.UNPACK_B R32, R32 ;  /* 0x00000020ff20723e */ /* 0x000fe400020006ff */
[----:B------:R-:W-:-:S03]  /*a570*/  ISETP.LT.OR P2, PT, R34, 0x1, !P0 ;  /* 0x000000012200780c */ /* 0x000fc60004741670 */
[----:B------:R-:W-:-:S05]  /*a580*/  HADD2.F32 R32, -RZ, R32.H0_H0 ;  /* 0x20000020ff207230 */ /* 0x000fca0000004100 */
[----:B------:R-:W-:-:S04]  /*a590*/  FMUL R32, R32, UR18 ;  /* 0x0000001220207c20 */ /* 0x000fc80008400000 */
[----:B------:R-:W-:-:S05]  /*a5a0*/  FFMA R32, R225, UR19, R32 ;  /* 0x00000013e1207c23 */ /* 0x000fca0008000020 */
[----:B0-----:R-:W-:Y:S02]  /*a5b0*/  F2FP.SATFINITE.E4M3.F32.PACK_AB_MERGE_C R33, RZ, R32, RZ ;  /* 0x00000020ff21723e */ /* 0x001fe400048070ff */
[----:B------:R-:W-:-:S03]  /*a5c0*/  PRMT R32, RZ, 0x7610, R32 ;  /* 0x00007610ff207816 */ /* 0x000fc60000000020 */
[----:B------:R0:W-:Y:S01]  /*a5d0*/  @!P1 STG.E.U8 desc[UR28][R26.64+0x1], R33 ;  /* 0x000001211a009986 */ /* 0x0001e2000c10111c */
[----:B------:R-:W-:Y:S05]  /*a5e0*/  @P2 BRA `(.L_x_49) ;  /* 0x0000000000042947 */ /* 0x000fea0003800000 */
[----:B------:R0:W5:Y:S02]  /*a5f0*/  LDG.E.U8 R32, desc[UR28][R28.64+0x8] ;  /* 0x0000081c1c207981 */ /* 0x000164000c1e1100 */
.L_x_49:
[----:B------:R-:W-:Y:S05]  /*a600*/  BSYNC B1 ;  /* 0x0000000000017941 */ /* 0x000fea0003800000 */
.L_x_48:
[----:B-----5:R-:W-:Y:S01]  /*a610*/  LOP3.LUT R32, R32, 0xff, RZ, 0xc0, !PT ;  /* 0x000000ff20207812 */ /* 0x020fe200078ec0ff */
[----:B------:R-:W-:Y:S01]  /*a620*/  BSSY B1, `(.L_x_50) ;  /* 0x000000c000017945 */ /* 0x000fe20003800000 */
[----:B------:R-:W-:Y:S02]  /*a630*/  ISETP.GE.AND P1, PT, R35, 0xa, PT ;  /* 0x0000000a2300780c */ /* 0x000fe40003f26270 */
[----:B------:R-:W-:Y:S02]  /*a640*/  F2FP.F16.E4M3.UNPACK_B R32, R32 ;  /* 0x00000020ff20723e */ /* 0x000fe400020006ff */
[----:B------:R-:W-:-:S03]  /*a650*/  ISETP.LT.OR P3, PT, R34, 0x1, !P1 ;  /* 0x000000012200780c */ /* 0x000fc60004f61670 */
[----:B------:R-:W-:-:S05]  /*a660*/  HADD2.F32 R32, -RZ, R32.H0_H0 ;  /* 0x20000020ff207230 */ /* 0x000fca0000004100 */
[----:B0-----:R-:W-:Y:S01]  /*a670*/  FMUL R33, R32, UR18 ;  /* 0x0000001220217c20 */ /* 0x001fe20008400000 */
[----:B------:R-:W-:-:S03]  /*a680*/  PRMT R32, RZ, 0x7610, R32 ;  /* 0x00007610ff207816 */ /* 0x000fc60000000020 */
[----:B------:R-:W-:-:S05]  /*a690*/  FFMA R33, R224, UR19, R33 ;  /* 0x00000013e0217c23 */ /* 0x000fca0008000021 */
[----:B------:R-:W-:-:S05]  /*a6a0*/  F2FP.SATFINITE.E4M3.F32.PACK_AB_MERGE_C R33, RZ, R33, RZ ;  /* 0x00000021ff21723e */ /* 0x000fca00048070ff */
[----:B------:R0:W-:Y:S01]  /*a6b0*/  @!P2 STG.E.U8 desc[UR28][R24.64+0x8], R33 ;  /* 0x000008211800a986 */ /* 0x0001e2000c10111c */
[----:B------:R-:W-:Y:S05]  /*a6c0*/  @P3 BRA `(.L_x_51) ;  /* 0x0000000000043947 */ /* 0x000fea0003800000 */
[----:B------:R0:W5:Y:S02]  /*a6d0*/  LDG.E.U8 R32, desc[UR28][R28.64+0x9] ;  /* 0x0000091c1c207981 */ /* 0x000164000c1e1100 */
.L_x_51:
[----:B------:R-:W-:Y:S05]  /*a6e0*/  BSYNC B1 ;  /* 0x0000000000017941 */ /* 0x000fea0003800000 */
.L_x_50:
[----:B-----5:R-:W-:Y:S01]  /*a6f0*/  LOP3.LUT R32, R32, 0xff, RZ, 0xc0, !PT ;  /* 0x000000ff20207812 */ /* 0x020fe200078ec0ff */
[----:B------:R-:W-:Y:S01]  /*a700*/  BSSY B1, `(.L_x_52) ;  /* 0x000000b000017945 */ /* 0x000fe20003800000 */
[----:B------:R-:W-:Y:S02]  /*a710*/  ISETP.LT.OR P0, PT, R34, 0x9, !P0 ;  /* 0x000000092200780c */ /* 0x000fe40004701670 */
[----:B------:R-:W-:-:S05]  /*a720*/  F2FP.F16.E4M3.UNPACK_B R32, R32 ;  /* 0x00000020ff20723e */ /* 0x000fca00020006ff */
        /* <DEDUP_REMOVED lines=8> */
.L_x_53:
[----:B------:R-:W-:Y:S05]  /*a7b0*/  BSYNC B1 ;  /* 0x0000000000017941 */ /* 0x000fea0003800000 */
.L_x_52:
[----:B-----5:R-:W-:Y:S01]  /*a7c0*/  LOP3.LUT R32, R32, 0xff, RZ, 0xc0, !PT ;  /* 0x000000ff20207812 */ /* 0x020fe200078ec0ff */
[----:B------:R-:W-:Y:S01]  /*a7d0*/  BSSY B1, `(.L_x_54) ;  /* 0x000000b000017945 */ /* 0x000fe20003800000 */
[----:B------:R-:W-:Y:S02]  /*a7e0*/  ISETP.LT.OR P1, PT, R34, 0x9, !P1 ;  /* 0x000000092200780c */ /* 0x000fe40004f21670 */
[----:B------:R-:W-:-:S05]  /*a7f0*/  F2FP.F16.E4M3.UNPACK_B R32, R32 ;  /* 0x00000020ff20723e */ /* 0x000fca00020006ff */
        /* <DEDUP_REMOVED lines=8> */
.L_x_55:
[----:B------:R-:W-:Y:S05]  /*a880*/  BSYNC B1 ;  /* 0x0000000000017941 */ /* 0x000fea0003800000 */
.L_x_54:
        /* <DEDUP_REMOVED lines=13> */
.L_x_57:
[----:B------:R-:W-:Y:S05]  /*a960*/  BSYNC B1 ;  /* 0x0000000000017941 */ /* 0x000fea0003800000 */
.L_x_56:
        /* <DEDUP_REMOVED lines=13> */
.L_x_59:
[----:B------:R-:W-:Y:S05]  /*aa40*/  BSYNC B1 ;  /* 0x0000000000017941 */ /* 0x000fea0003800000 */
.L_x_58:
        /* <DEDUP_REMOVED lines=12> */
.L_x_61:
[----:B------:R-:W-:Y:S05]  /*ab10*/  BSYNC B1 ;  /* 0x0000000000017941 */ /* 0x000fea0003800000 */
.L_x_60:
        /* <DEDUP_REMOVED lines=12> */
.L_x_63:
[----:B------:R-:W-:Y:S05]  /*abe0*/  BSYNC B1 ;  /* 0x0000000000017941 */ /* 0x000fea0003800000 */
.L_x_62:
        /* <DEDUP_REMOVED lines=13> */
.L_x_65:
[----:B------:R-:W-:Y:S05]  /*acc0*/  BSYNC B1 ;  /* 0x0000000000017941 */ /* 0x000fea0003800000 */
.L_x_64:
        /* <DEDUP_REMOVED lines=13> */
.L_x_67:
[----:B------:R-:W-:Y:S05]  /*ada0*/  BSYNC B1 ;  /* 0x0000000000017941 */ /* 0x000fea0003800000 */
.L_x_66:
[----:B-----5:R-:W-:Y:S01]  /*adb0*/  LOP3.LUT R32, R32, 0xff, RZ, 0xc0, !PT ;  /* 0x000000ff20207812 */ /* 0x020fe200078ec0ff */
[----:B------:R-:W-:Y:S01]  /*adc0*/  BSSY B1, `(.L_x_68) ;  /* 0x000000b000017945 */ /* 0x000fe20003800000 */
[----:B------:R-:W-:Y:S02]  /*add0*/  ISETP.LT.OR P0, PT, R34, 0x9, !P0 ;  /* 0x000000092200780c */ /* 0x000fe40004701670 */
[----:B------:R-:W-:-:S05]  /*ade0*/  F2FP.F16.E4M3.UNPACK_B R32, R32 ;  /* 0x00000020ff20723e */ /* 0x000fca00020006ff */
[----:B------:R-:W-:-:S05]  /*adf0*/  HADD2.F32 R32, -RZ, R32.H0_H0 ;  /* 0x20000020ff207230 */ /* 0x000fca0000004100 */
[----:B------:R-:W-:-:S04]  /*ae00*/  FMUL R32, R32, UR18 ;  /* 0x0000001220207c20 */ /* 0x000fc80008400000 */
[----:B------:R-:W-:Y:S01]  /*ae10*/  FFMA R32, R23, UR19, R32 ;  /* 0x0000001317207c23 */ /* 0x000fe20008000020 */
[----:B------:R-:W-:-:S04]  /*ae20*/  PRMT R23, RZ, 0x7610, R23 ;  /* 0x00007610ff177816 */ /* 0x000fc80000000017 */
[----:B0-----:R-:W-:-:S05]  /*ae30*/  F2FP.SATFINITE.E4M3.F32.PACK_AB_MERGE_C R33, RZ, R32, RZ ;  /* 0x00000020ff21723e */ /* 0x001fca00048070ff */
[----:B------:R0:W-:Y:S01]  /*ae40*/  @!P3 STG.E.U8 desc[UR28][R24.64+0x19], R33 ;  /* 0x000019211800b986 */ /* 0x0001e2000c10111c */
[----:B------:R-:W-:Y:S05]  /*ae50*/  @P0 BRA `(.L_x_69) ;  /* 0x0000000000040947 */ /* 0x000fea0003800000 */
[----:B------:R0:W5:Y:S02]  /*ae60*/  LDG.E.U8 R23, desc[UR28][R30.64+0x18] ;  /* 0x0000181c1e177981 */ /* 0x000164000c1e1100 */
.L_x_69:
[----:B------:R-:W-:Y:S05]  /*ae70*/  BSYNC B1 ;  /* 0x0000000000017941 */ /* 0x000fea0003800000 */
.L_x_68:
        /* <DEDUP_REMOVED lines=8> */
[----:B------:R-:W-:-:S05]  /*af00*/  F2FP.SATFINITE.E4M3.F32.PACK_AB_MERGE_C R23, RZ, R23, RZ ;  /* 0x00000017ff17723e */ /* 0x000fca00048070ff */
[----:B------:R0:W-:Y:S01]  /*af10*/  @!P0 STG.E.U8 desc[UR28][R26.64+0x18], R23 ;  /* 0x000018171a008986 */ /* 0x0001e2000c10111c */
[----:B------:R-:W-:Y:S05]  /*af20*/  @P1 BRA `(.L_x_71) ;  /* 0x0000000000041947 */ /* 0x000fea0003800000 */
[----:B------:R0:W5:Y:S02]  /*af30*/  LDG.E.U8 R22, desc[UR28][R30.64+0x19] ;  /* 0x0000191c1e167981 */ /* 0x000164000c1e1100 */
.L_x_71:
[----:B------:R-:W-:Y:S05]  /*af40*/  BSYNC B1 ;  /* 0x0000000000017941 */ /* 0x000fea0003800000 */
.L_x_70:
[----:B-----5:R-:W-:Y:S01]  /*af50*/  LOP3.LUT R22, R22, 0xff, RZ, 0xc0, !PT ;  /* 0x000000ff16167812 */ /* 0x020fe200078ec0ff */
[----:B------:R-:W-:Y:S01]  /*af60*/  BSSY B1, `(.L_x_72) ;  /* 0x000000c000017945 */ /* 0x000fe20003800000 */
[----:B------:R-:W-:Y:S02]  /*af70*/  ISETP.GE.AND P0, PT, R35, 0x21, PT ;  /* 0x000000212300780c */ /* 0x000fe40003f06270 */
[----:B------:R-:W-:Y:S02]  /*af80*/  F2FP.F16.E4M3.UNPACK_B R22, R22 ;  /* 0x00000016ff16723e */ /* 0x000fe400020006ff */
[----:B------:R-:W-:-:S03]  /*af90*/  ISETP.LT.OR P2, PT, R34, 0x1, !P0 ;  /* 0x000000012200780c */ /* 0x000fc60004741670 */
        /* <DEDUP_REMOVED lines=8> */
.L_x_73:
[----:B------:R-:W-:Y:S05]  /*b020*/  BSYNC B1 ;  /* 0x0000000000017941 */ /* 0x000fea0003800000 */
.L_x_72:
        /* <DEDUP_REMOVED lines=13> */
.L_x_75:
[----:B------:R-:W-:Y:S05]  /*b100*/  BSYNC B1 ;  /* 0x0000000000017941 */ /* 0x000fea0003800000 */
.L_x_74:
        /* <DEDUP_REMOVED lines=12> */
.L_x_77:
[----:B------:R-:W-:Y:S05]  /*b1d0*/  BSYNC B1 ;  /* 0x0000000000017941 */ /* 0x000fea0003800000 */
.L_x_76:
        /* <DEDUP_REMOVED lines=12> */
.L_x_79:
[----:B------:R-:W-:Y:S05]  /*b2a0*/  BSYNC B1 ;  /* 0x0000000000017941 */ /* 0x000fea0003800000 */
.L_x_78:
        /* <DEDUP_REMOVED lines=13> */
.L_x_81:
[----:B------:R-:W-:Y:S05]  /*b380*/  BSYNC B1 ;  /* 0x0000000000017941 */ /* 0x000fea0003800000 */
.L_x_80:
        /* <DEDUP_REMOVED lines=13> */
.L_x_83:
[----:B------:R-:W-:Y:S05]  /*b460*/  BSYNC B1 ;  /* 0x0000000000017941 */ /* 0x000fea0003800000 */
.L_x_82:
        /* <DEDUP_REMOVED lines=12> */
.L_x_85:
[----:B------:R-:W-:Y:S05]  /*b530*/  BSYNC B1 ;  /* 0x0000000000017941 */ /* 0x000fea0003800000 */
.L_x_84:
        /* <DEDUP_REMOVED lines=12> */
.L_x_87:
[----:B------:R-:W-:Y:S05]  /*b600*/  BSYNC B1 ;  /* 0x0000000000017941 */ /* 0x000fea0003800000 */
.L_x_86:
        /* <DEDUP_REMOVED lines=13> */
.L_x_89:
[----:B------:R-:W-:Y:S05]  /*b6e0*/  BSYNC B1 ;  /* 0x0000000000017941 */ /* 0x000fea0003800000 */
.L_x_88:
        /* <DEDUP_REMOVED lines=13> */
.L_x_91:
[----:B------:R-:W-:Y:S05]  /*b7c0*/  BSYNC B1 ;  /* 0x0000000000017941 */ /* 0x000fea0003800000 */
.L_x_90:
        /* <DEDUP_REMOVED lines=12> */
.L_x_93:
[----:B------:R-:W-:Y:S05]  /*b890*/  BSYNC B1 ;  /* 0x0000000000017941 */ /* 0x000fea0003800000 */
.L_x_92:
        /* <DEDUP_REMOVED lines=12> */
.L_x_95:
[----:B------:R-:W-:Y:S05]  /*b960*/  BSYNC B1 ;  /* 0x0000000000017941 */ /* 0x000fea0003800000 */
.L_x_94:
        /* <DEDUP_REMOVED lines=13> */
.L_x_97:
[----:B------:R-:W-:Y:S05]  /*ba40*/  BSYNC B1 ;  /* 0x0000000000017941 */ /* 0x000fea0003800000 */
.L_x_96:
        /* <DEDUP_REMOVED lines=13> */
.L_x_99:
[----:B------:R-:W-:Y:S05]  /*bb20*/  BSYNC B1 ;  /* 0x0000000000017941 */ /* 0x000fea0003800000 */
.L_x_98:
        /* <DEDUP_REMOVED lines=12> */
.L_x_101:
[----:B------:R-:W-:Y:S05]  /*bbf0*/  BSYNC B1 ;  /* 0x0000000000017941 */ /* 0x000fea0003800000 */
.L_x_100:
        /* <DEDUP_REMOVED lines=12> */
.L_x_103:
[----:B------:R-:W-:Y:S05]  /*bcc0*/  BSYNC B1 ;  /* 0x0000000000017941 */ /* 0x000fea0003800000 */
.L_x_102:
        /* <DEDUP_REMOVED lines=13> */
.L_x_105:
[----:B------:R-:W-:Y:S05]  /*bda0*/  BSYNC B1 ;  /* 0x0000000000017941 */ /* 0x000fea0003800000 */
.L_x_104:
        /* <DEDUP_REMOVED lines=13> */
.L_x_107:
[----:B------:R-:W-:Y:S05]  /*be80*/  BSYNC B1 ;  /* 0x0000000000017941 */ /* 0x000fea0003800000 */
.L_x_106:
        /* <DEDUP_REMOVED lines=12> */
.L_x_109:
[----:B------:R-:W-:Y:S05]  /*bf50*/  BSYNC B1 ;  /* 0x0000000000017941 */ /* 0x000fea0003800000 */
.L_x_108:
        /* <DEDUP_REMOVED lines=12> */
.L_x_111:
[----:B------:R-:W-:Y:S05]  /*c020*/  BSYNC B1 ;  /* 0x0000000000017941 */ /* 0x000fea0003800000 */
.L_x_110:
[----:B-----5:R-:W-:Y:S01]  /*c030*/  LOP3.LUT R2, R2, 0xff, RZ, 0xc0, !PT ;  /* 0x000000ff02027812 */ /* 0x020fe200078ec0ff */
[----:B------:R-:W-:Y:S01]  /*c040*/  BSSY B1, `(.L_x_112) ;  /* 0x000000c000017945 */ /* 0x000fe20003800000 */
[----:B------:R-:W-:Y:S02]  /*c050*/  ISETP.GE.AND P0, PT, R35, 0x49, PT ;  /* 0x000000492300780c */ /* 0x000fe40003f06270 */
[----:B------:R-:W-:Y:S02]  /*c060*/  F2FP.F16.E4M3.UNPACK_B R2, R2 ;  /* 0x00000002ff02723e */ /* 0x000fe400020006ff */
[----:B------:R-:W-:-:S03]  /*c070*/  ISETP.LT.OR P2, PT, R34, 0x1, !P0 ;  /* 0x000000012200780c */ /* 0x000fc60004741670 */
[----:B------:R-:W-:-:S05]  /*c080*/  HADD2.F32 R2, -RZ, R2.H0_H0 ;  /* 0x20000002ff027230 */ /* 0x000fca0000004100 */
[----:B0-----:R-:W-:-:S04]  /*c090*/  FMUL R3, R2, UR18 ;  /* 0x0000001202037c20 */ /* 0x001fc80008400000 */
[----:B------:R-:W-:Y:S01]  /*c0a0*/  FFMA R3, R0, UR19, R3 ;  /* 0x0000001300037c23 */ /* 0x000fe20008000003 */
[----:B------:R-:W-:-:S04]  /*c0b0*/  PRMT R0, RZ, 0x7610, R0 ;  /* 0x00007610ff007816 */ /* 0x000fc80000000000 */
[----:B------:R-:W-:-:S05]  /*c0c0*/  F2FP.SATFINITE.E4M3.F32.PACK_AB_MERGE_C R3, RZ, R3, RZ ;  /* 0x00000003ff03723e */ /* 0x000fca00048070ff */
[----:B------:R0:W-:Y:S01]  /*c0d0*/  @!P1 STG.E.U8 desc[UR28][R26.64+0x41], R3 ;  /* 0x000041031a009986 */ /* 0x0001e2000c10111c */
[----:B------:R-:W-:Y:S05]  /*c0e0*/  @P2 BRA `(.L_x_113) ;  /* 0x0000000000042947 */ /* 0x000fea0003800000 */
[----:B------:R0:W5:Y:S02]  /*c0f0*/  LDG.E.U8 R0, desc[UR28][R28.64+0x48] ;  /* 0x0000481c1c007981 */ /* 0x000164000c1e1100 */
.L_x_113:
[----:B------:R-:W-:Y:S05]  /*c100*/  BSYNC B1 ;  /* 0x0000000000017941 */ /* 0x000fea0003800000 */
.L_x_112:
[----:B------:R-:W2:Y:S01]  /*c110*/  LDL.LU R2, [R1] ;  /* 0x0000000001027983 */ /* 0x000ea20000300800 */
[----:B-----5:R-:W-:Y:S01]  /*c120*/  LOP3.LUT R0, R0, 0xff, RZ, 0xc0, !PT ;  /* 0x000000ff00007812 */ /* 0x020fe200078ec0ff */
[----:B------:R-:W-:Y:S01]  /*c130*/  BSSY B1, `(.L_x_114) ;  /* 0x000000c000017945 */ /* 0x000fe20003800000 */
[----:B------:R-:W-:Y:S02]  /*c140*/  ISETP.GE.AND P1, PT, R35, 0x4a, PT ;  /* 0x0000004a2300780c */ /* 0x000fe40003f26270 */
[----:B------:R-:W-:Y:S02]  /*c150*/  F2FP.F16.E4M3.UNPACK_B R0, R0 ;  /* 0x00000000ff00723e */ /* 0x000fe400020006ff */
[----:B------:R-:W-:-:S03]  /*c160*/  ISETP.LT.OR P3, PT, R34, 0x1, !P1 ;  /* 0x000000012200780c */ /* 0x000fc60004f61670 */
[----:B------:R-:W-:-:S05]  /*c170*/  HADD2.F32 R0, -RZ, R0.H0_H0 ;  /* 0x20000000ff007230 */ /* 0x000fca0000004100 */
[----:B------:R-:W-:-:S04]  /*c180*/  FMUL R0, R0, UR18 ;  /* 0x0000001200007c20 */ /* 0x000fc80008400000 */
[----:B--2---:R-:W-:-:S05]  /*c190*/  FFMA R0, R2, UR19, R0 ;  /* 0x0000001302007c23 */ /* 0x004fca0008000000 */
[----:B0-----:R-:W-:Y:S02]  /*c1a0*/  F2FP.SATFINITE.E4M3.F32.PACK_AB_MERGE_C R3, RZ, R0, RZ ;  /* 0x00000000ff03723e */ /* 0x001fe400048070ff */
[----:B------:R-:W-:-:S03]  /*c1b0*/  PRMT R0, RZ, 0x7610, R0 ;  /* 0x00007610ff007816 */ /* 0x000fc60000000000 */
[----:B------:R0:W-:Y:S01]  /*c1c0*/  @!P2 STG.E.U8 desc[UR28][R24.64+0x48], R3 ;  /* 0x000048031800a986 */ /* 0x0001e2000c10111c */
[----:B------:R-:W-:Y:S05]  /*c1d0*/  @P3 BRA `(.L_x_115) ;  /* 0x0000000000043947 */ /* 0x000fea0003800000 */
[----:B------:R2:W5:Y:S02]  /*c1e0*/  LDG.E.U8 R0, desc[UR28][R28.64+0x49] ;  /* 0x0000491c1c007981 */ /* 0x000564000c1e1100 */
.L_x_115:
[----:B------:R-:W-:Y:S05]  /*c1f0*/  BSYNC B1 ;  /* 0x0000000000017941 */ /* 0x000fea0003800000 */
.L_x_114:
[----:B------:R-:W3:Y:S01]  /*c200*/  LDL.LU R2, [R1+0x4] ;  /* 0x0000040001027983 */ /* 0x000ee20000300800 */
[----:B-----5:R-:W-:Y:S01]  /*c210*/  LOP3.LUT R0, R0, 0xff, RZ, 0xc0, !PT ;  /* 0x000000ff00007812 */ /* 0x020fe200078ec0ff */
[----:B------:R-:W-:Y:S01]  /*c220*/  BSSY B1, `(.L_x_116) ;  /* 0x000000b000017945 */ /* 0x000fe20003800000 */
[----:B------:R-:W-:Y:S02]  /*c230*/  ISETP.LT.OR P0, PT, R34, 0x9, !P0 ;  /* 0x000000092200780c */ /* 0x000fe40004701670 */
[----:B------:R-:W-:-:S05]  /*c240*/  F2FP.F16.E4M3.UNPACK_B R0, R0 ;  /* 0x00000000ff00723e */ /* 0x000fca00020006ff */
[----:B------:R-:W-:-:S05]  /*c250*/  HADD2.F32 R0, -RZ, R0.H0_H0 ;  /* 0x20000000ff007230 */ /* 0x000fca0000004100 */
[----:B------:R-:W-:-:S04]  /*c260*/  FMUL R0, R0, UR18 ;  /* 0x0000001200007c20 */ /* 0x000fc80008400000 */
[----:B---3--:R-:W-:-:S05]  /*c270*/  FFMA R0, R2, UR19, R0 ;  /* 0x0000001302007c23 */ /* 0x008fca0008000000 */
[----:B0-----:R-:W-:Y:S02]  /*c280*/  F2FP.SATFINITE.E4M3.F32.PACK_AB_MERGE_C R3, RZ, R0, RZ ;  /* 0x00000000ff03723e */ /* 0x001fe400048070ff */
[----:B------:R-:W-:-:S03]  /*c290*/  PRMT R0, RZ, 0x7610, R0 ;  /* 0x00007610ff007816 */ /* 0x000fc60000000000 */
[----:B------:R0:W-:Y:S01]  /*c2a0*/  @!P3 STG.E.U8 desc[UR28][R24.64+0x49], R3 ;  /* 0x000049031800b986 */ /* 0x0001e2000c10111c */
[----:B------:R-:W-:Y:S05]  /*c2b0*/  @P0 BRA `(.L_x_117) ;  /* 0x0000000000040947 */ /* 0x000fea0003800000 */
[----:B------:R3:W5:Y:S02]  /*c2c0*/  LDG.E.U8 R0, desc[UR28][R30.64+0x48] ;  /* 0x0000481c1e007981 */ /* 0x000764000c1e1100 */
.L_x_117:
[----:B------:R-:W-:Y:S05]  /*c2d0*/  BSYNC B1 ;  /* 0x0000000000017941 */ /* 0x000fea0003800000 */
.L_x_116:
[----:B------:R-:W2:Y:S01]  /*c2e0*/  LDL.LU R2, [R1+0x8] ;  /* 0x0000080001027983 */ /* 0x000ea20000300800 */
[----:B-----5:R-:W-:Y:S01]  /*c2f0*/  LOP3.LUT R0, R0, 0xff, RZ, 0xc0, !PT ;  /* 0x000000ff00007812 */ /* 0x020fe200078ec0ff */
[----:B------:R-:W-:Y:S01]  /*c300*/  BSSY B1, `(.L_x_118) ;  /* 0x000000b000017945 */ /* 0x000fe20003800000 */
[----:B------:R-:W-:Y:S02]  /*c310*/  ISETP.LT.OR P1, PT, R34, 0x9, !P1 ;  /* 0x000000092200780c */ /* 0x000fe40004f21670 */
[----:B------:R-:W-:-:S05]  /*c320*/  F2FP.F16.E4M3.UNPACK_B R0, R0 ;  /* 0x00000000ff00723e */ /* 0x000fca00020006ff */
        /* <DEDUP_REMOVED lines=8> */
.L_x_119:
[----:B------:R-:W-:Y:S05]  /*c3b0*/  BSYNC B1 ;  /* 0x0000000000017941 */ /* 0x000fea0003800000 */
.L_x_118:
[----:B------:R-:W3:Y:S01]  /*c3c0*/  LDL.LU R2, [R1+0xc] ;  /* 0x00000c0001027983 */ /* 0x000ee20000300800 */
[----:B-----5:R-:W-:Y:S01]  /*c3d0*/  LOP3.LUT R0, R0, 0xff, RZ, 0xc0, !PT ;  /* 0x000000ff00007812 */ /* 0x020fe200078ec0ff */
[----:B------:R-:W-:Y:S01]  /*c3e0*/  BSSY B1, `(.L_x_120) ;  /* 0x000000c000017945 */ /* 0x000fe20003800000 */
[----:B------:R-:W-:Y:S02]  /*c3f0*/  ISETP.GE.AND P0, PT, R35, 0x51, PT ;  /* 0x000000512300780c */ /* 0x000fe40003f06270 */
[----:B------:R-:W-:Y:S02]  /*c400*/  F2FP.F16.E4M3.UNPACK_B R0, R0 ;  /* 0x00000000ff00723e */ /* 0x000fe400020006ff */
[----:B------:R-:W-:-:S03]  /*c410*/  ISETP.LT.OR P2, PT, R34, 0x1, !P0 ;  /* 0x000000012200780c */ /* 0x000fc60004741670 */
        /* <DEDUP_REMOVED lines=8> */
.L_x_121:
[----:B------:R-:W-:Y:S05]  /*c4a0*/  BSYNC B1 ;  /* 0x0000000000017941 */ /* 0x000fea0003800000 */
.L_x_120:
[----:B------:R-:W2:Y:S01]  /*c4b0*/  LDL.LU R2, [R1+0x10] ;  /* 0x0000100001027983 */ /* 0x000ea20000300800 */
        /* <DEDUP_REMOVED lines=13> */
.L_x_123:
[----:B------:R-:W-:Y:S05]  /*c590*/  BSYNC B1 ;  /* 0x0000000000017941 */ /* 0x000fea0003800000 */
.L_x_122:
        /* <DEDUP_REMOVED lines=13> */
.L_x_125:
[----:B------:R-:W-:Y:S05]  /*c670*/  BSYNC B1 ;  /* 0x0000000000017941 */ /* 0x000fea0003800000 */
.L_x_124:
        /* <DEDUP_REMOVED lines=13> */
.L_x_127:
[----:B------:R-:W-:Y:S05]  /*c750*/  BSYNC B1 ;  /* 0x0000000000017941 */ /* 0x000fea0003800000 */
.L_x_126:
        /* <DEDUP_REMOVED lines=14> */
.L_x_129:
[----:B------:R-:W-:Y:S05]  /*c840*/  BSYNC B1 ;  /* 0x0000000000017941 */ /* 0x000fea0003800000 */
.L_x_128:
        /* <DEDUP_REMOVED lines=14> */
.L_x_131:
[----:B------:R-:W-:Y:S05]  /*c930*/  BSYNC B1 ;  /* 0x0000000000017941 */ /* 0x000fea0003800000 */
.L_x_130:
        /* <DEDUP_REMOVED lines=13> */
.L_x_133:
[----:B------:R-:W-:Y:S05]  /*ca10*/  BSYNC B1 ;  /* 0x0000000000017941 */ /* 0x000fea0003800000 */
.L_x_132:
        /* <DEDUP_REMOVED lines=13> */
.L_x_135:
[----:B------:R-:W-:Y:S05]  /*caf0*/  BSYNC B1 ;  /* 0x0000000000017941 */ /* 0x000fea0003800000 */
.L_x_134:
        /* <DEDUP_REMOVED lines=14> */
.L_x_137:
[----:B------:R-:W-:Y:S05]  /*cbe0*/  BSYNC B1 ;  /* 0x0000000000017941 */ /* 0x000fea0003800000 */
.L_x_136:
        /* <DEDUP_REMOVED lines=14> */
.L_x_139:
[----:B------:R-:W-:Y:S05]  /*ccd0*/  BSYNC B1 ;  /* 0x0000000000017941 */ /* 0x000fea0003800000 */
.L_x_138:
        /* <DEDUP_REMOVED lines=13> */
.L_x_141:
[----:B------:R-:W-:Y:S05]  /*cdb0*/  BSYNC B1 ;  /* 0x0000000000017941 */ /* 0x000fea0003800000 */
.L_x_140:
        /* <DEDUP_REMOVED lines=13> */
.L_x_143:
[----:B------:R-:W-:Y:S05]  /*ce90*/  BSYNC B1 ;  /* 0x0000000000017941 */ /* 0x000fea0003800000 */
.L_x_142:
        /* <DEDUP_REMOVED lines=14> */
.L_x_145:
[----:B------:R-:W-:Y:S05]  /*cf80*/  BSYNC B1 ;  /* 0x0000000000017941 */ /* 0x000fea0003800000 */
.L_x_144:
        /* <DEDUP_REMOVED lines=14> */
.L_x_147:
[----:B------:R-:W-:Y:S05]  /*d070*/  BSYNC B1 ;  /* 0x0000000000017941 */ /* 0x000fea0003800000 */
.L_x_146:
        /* <DEDUP_REMOVED lines=13> */
.L_x_149:
[----:B------:R-:W-:Y:S05]  /*d150*/  BSYNC B1 ;  /* 0x0000000000017941 */ /* 0x000fea0003800000 */
.L_x_148:
        /* <DEDUP_REMOVED lines=13> */
.L_x_151:
[----:B------:R-:W-:Y:S05]  /*d230*/  BSYNC B1 ;  /* 0x0000000000017941 */ /* 0x000fea0003800000 */
.L_x_150:
        /* <DEDUP_REMOVED lines=14> */
.L_x_153:
[----:B------:R-:W-:Y:S05]  /*d320*/  BSYNC B1 ;  /* 0x0000000000017941 */ /* 0x000fea0003800000 */
.L_x_152:
        /* <DEDUP_REMOVED lines=14> */
.L_x_155:
[----:B------:R-:W-:Y:S05]  /*d410*/  BSYNC B1 ;  /* 0x0000000000017941 */ /* 0x000fea0003800000 */
.L_x_154:
        /* <DEDUP_REMOVED lines=13> */
.L_x_157:
[----:B------:R-:W-:Y:S05]  /*d4f0*/  BSYNC B1 ;  /* 0x0000000000017941 */ /* 0x000fea0003800000 */
.L_x_156:
        /* <DEDUP_REMOVED lines=13> */
.L_x_159:
[----:B------:R-:W-:Y:S05]  /*d5d0*/  BSYNC B1 ;  /* 0x0000000000017941 */ /* 0x000fea0003800000 */
.L_x_158:
        /* <DEDUP_REMOVED lines=14> */
.L_x_161:
[----:B------:R-:W-:Y:S05]  /*d6c0*/  BSYNC B1 ;  /* 0x0000000000017941 */ /* 0x000fea0003800000 */
.L_x_160:
        /* <DEDUP_REMOVED lines=14> */
.L_x_163:
[----:B------:R-:W-:Y:S05]  /*d7b0*/  BSYNC B1 ;  /* 0x0000000000017941 */ /* 0x000fea0003800000 */
.L_x_162:
        /* <DEDUP_REMOVED lines=13> */
.L_x_165:
[----:B------:R-:W-:Y:S05]  /*d890*/  BSYNC B1 ;  /* 0x0000000000017941 */ /* 0x000fea0003800000 */
.L_x_164:
        /* <DEDUP_REMOVED lines=13> */
.L_x_167:
[----:B------:R-:W-:Y:S05]  /*d970*/  BSYNC B1 ;  /* 0x0000000000017941 */ /* 0x000fea0003800000 */
.L_x_166:
        /* <DEDUP_REMOVED lines=14> */
.L_x_169:
[----:B------:R-:W-:Y:S05]  /*da60*/  BSYNC B1 ;  /* 0x0000000000017941 */ /* 0x000fea0003800000 */
.L_x_168:
        /* <DEDUP_REMOVED lines=14> */
.L_x_171:
[----:B------:R-:W-:Y:S05]  /*db50*/  BSYNC B1 ;  /* 0x0000000000017941 */ /* 0x000fea0003800000 */
.L_x_170:
        /* <DEDUP_REMOVED lines=13> */
.L_x_173:
[----:B------:R-:W-:Y:S05]  /*dc30*/  BSYNC B1 ;  /* 0x0000000000017941 */ /* 0x000fea0003800000 */
.L_x_172:
        /* <DEDUP_REMOVED lines=13> */
.L_x_175:
[----:B------:R-:W-:Y:S05]  /*dd10*/  BSYNC B1 ;  /* 0x0000000000017941 */ /* 0x000fea0003800000 */
.L_x_174:
        /* <DEDUP_REMOVED lines=14> */
.L_x_177:
[----:B------:R-:W-:Y:S05]  /*de00*/  BSYNC B1 ;  /* 0x0000000000017941 */ /* 0x000fea0003800000 */
.L_x_176:
        /* <DEDUP_REMOVED lines=14> */
.L_x_179:
[----:B------:R-:W-:Y:S05]  /*def0*/  BSYNC B1 ;  /* 0x0000000000017941 */ /* 0x000fea0003800000 */
.L_x_178:
        /* <DEDUP_REMOVED lines=13> */
.L_x_181:
[----:B------:R-:W-:Y:S05]  /*dfd0*/  BSYNC B1 ;  /* 0x0000000000017941 */ /* 0x000fea0003800000 */
.L_x_180:
        /* <DEDUP_REMOVED lines=13> */
.L_x_183:
[----:B------:R-:W-:Y:S05]  /*e0b0*/  BSYNC B1 ;  /* 0x0000000000017941 */ /* 0x000fea0003800000 */
.L_x_182:
        /* <DEDUP_REMOVED lines=14> */
.L_x_185:
[----:B------:R-:W-:Y:S05]  /*e1a0*/  BSYNC B1 ;  /* 0x0000000000017941 */ /* 0x000fea0003800000 */
.L_x_184:
        /* <DEDUP_REMOVED lines=14> */
.L_x_187:
[----:B------:R-:W-:Y:S05]  /*e290*/  BSYNC B1 ;  /* 0x0000000000017941 */ /* 0x000fea0003800000 */
.L_x_186:
        /* <DEDUP_REMOVED lines=13> */
.L_x_189:
[----:B------:R-:W-:Y:S05]  /*e370*/  BSYNC B1 ;  /* 0x0000000000017941 */ /* 0x000fea0003800000 */
.L_x_188:
        /* <DEDUP_REMOVED lines=13> */
.L_x_191:
[----:B------:R-:W-:Y:S05]  /*e450*/  BSYNC B1 ;  /* 0x0000000000017941 */ /* 0x000fea0003800000 */
.L_x_190:
        /* <DEDUP_REMOVED lines=14> */
.L_x_193:
[----:B------:R-:W-:Y:S05]  /*e540*/  BSYNC B1 ;  /* 0x0000000000017941 */ /* 0x000fea0003800000 */
.L_x_192:
        /* <DEDUP_REMOVED lines=14> */
.L_x_195:
[----:B------:R-:W-:Y:S05]  /*e630*/  BSYNC B1 ;  /* 0x0000000000017941 */ /* 0x000fea0003800000 */
.L_x_194:
        /* <DEDUP_REMOVED lines=13> */
.L_x_197:
[----:B------:R-:W-:Y:S05]  /*e710*/  BSYNC B1 ;  /* 0x0000000000017941 */ /* 0x000fea0003800000 */
.L_x_196:
        /* <DEDUP_REMOVED lines=13> */
.L_x_199:
[----:B------:R-:W-:Y:S05]  /*e7f0*/  BSYNC B1 ;  /* 0x0000000000017941 */ /* 0x000fea0003800000 */
.L_x_198:
        /* <DEDUP_REMOVED lines=14> */
.L_x_201:
[----:B------:R-:W-:Y:S05]  /*e8e0*/  BSYNC B1 ;  /* 0x0000000000017941 */ /* 0x000fea0003800000 */
.L_x_200:
        /* <DEDUP_REMOVED lines=14> */
.L_x_203:
[----:B------:R-:W-:Y:S05]  /*e9d0*/  BSYNC B1 ;  /* 0x0000000000017941 */ /* 0x000fea0003800000 */
.L_x_202:
        /* <DEDUP_REMOVED lines=13> */
.L_x_205:
[----:B------:R-:W-:Y:S05]  /*eab0*/  BSYNC B1 ;  /* 0x0000000000017941 */ /* 0x000fea0003800000 */
.L_x_204:
        /* <DEDUP_REMOVED lines=13> */
.L_x_207:
[----:B------:R-:W-:Y:S05]  /*eb90*/  BSYNC B1 ;  /* 0x0000000000017941 */ /* 0x000fea0003800000 */
.L_x_206:
        /* <DEDUP_REMOVED lines=14> */
.L_x_209:
[----:B------:R-:W-:Y:S05]  /*ec80*/  BSYNC B1 ;  /* 0x0000000000017941 */ /* 0x000fea0003800000 */
.L_x_208:
        /* <DEDUP_REMOVED lines=14> */
.L_x_211:
[----:B------:R-:W-:Y:S05]  /*ed70*/  BSYNC B1 ;  /* 0x0000000000017941 */ /* 0x000fea0003800000 */
.L_x_210:
        /* <DEDUP_REMOVED lines=13> */
.L_x_213:
[----:B------:R-:W-:Y:S05]  /*ee50*/  BSYNC B1 ;  /* 0x0000000000017941 */ /* 0x000fea0003800000 */
.L_x_212:
        /* <DEDUP_REMOVED lines=13> */
.L_x_215:
[----:B------:R-:W-:Y:S05]  /*ef30*/  BSYNC B1 ;  /* 0x0000000000017941 */ /* 0x000fea0003800000 */
.L_x_214:
        /* <DEDUP_REMOVED lines=14> */
.L_x_217:
[----:B------:R-:W-:Y:S05]  /*f020*/  BSYNC B1 ;  /* 0x0000000000017941 */ /* 0x000fea0003800000 */
.L_x_216:
        /* <DEDUP_REMOVED lines=14> */
.L_x_219:
[----:B------:R-:W-:Y:S05]  /*f110*/  BSYNC B1 ;  /* 0x0000000000017941 */ /* 0x000fea0003800000 */
.L_x_218:
        /* <DEDUP_REMOVED lines=13> */
.L_x_221:
[----:B------:R-:W-:Y:S05]  /*f1f0*/  BSYNC B1 ;  /* 0x0000000000017941 */ /* 0x000fea0003800000 */
.L_x_220:
        /* <DEDUP_REMOVED lines=13> */
.L_x_223:
[----:B------:R-:W-:Y:S05]  /*f2d0*/  BSYNC B1 ;  /* 0x0000000000017941 */ /* 0x000fea0003800000 */
.L_x_222:
        /* <DEDUP_REMOVED lines=14> */
.L_x_225:
[----:B------:R-:W-:Y:S05]  /*f3c0*/  BSYNC B1 ;  /* 0x0000000000017941 */ /* 0x000fea0003800000 */
.L_x_224:
        /* <DEDUP_REMOVED lines=14> */
.L_x_227:
[----:B------:R-:W-:Y:S05]  /*f4b0*/  BSYNC B1 ;  /* 0x0000000000017941 */ /* 0x000fea0003800000 */
.L_x_226:
        /* <DEDUP_REMOVED lines=13> */
.L_x_229:
[----:B------:R-:W-:Y:S05]  /*f590*/  BSYNC B1 ;  /* 0x0000000000017941 */ /* 0x000fea0003800000 */
.L_x_228:
        /* <DEDUP_REMOVED lines=13> */
.L_x_231:
[----:B------:R-:W-:Y:S05]  /*f670*/  BSYNC B1 ;  /* 0x0000000000017941 */ /* 0x000fea0003800000 */
.L_x_230:
        /* <DEDUP_REMOVED lines=14> */
.L_x_233:
[----:B------:R-:W-:Y:S05]  /*f760*/  BSYNC B1 ;  /* 0x0000000000017941 */ /* 0x000fea0003800000 */
.L_x_232:
        /* <DEDUP_REMOVED lines=14> */
.L_x_235:
[----:B------:R-:W-:Y:S05]  /*f850*/  BSYNC B1 ;  /* 0x0000000000017941 */ /* 0x000fea0003800000 */
.L_x_234:
        /* <DEDUP_REMOVED lines=13> */
.L_x_237:
[----:B------:R-:W-:Y:S05]  /*f930*/  BSYNC B1 ;  /* 0x0000000000017941 */ /* 0x000fea0003800000 */
.L_x_236:
        /* <DEDUP_REMOVED lines=13> */
.L_x_239:
[----:B------:R-:W-:Y:S05]  /*fa10*/  BSYNC B1 ;  /* 0x0000000000017941 */ /* 0x000fea0003800000 */
.L_x_238:
        /* <DEDUP_REMOVED lines=14> */
.L_x_241:
[----:B------:R-:W-:Y:S05]  /*fb00*/  BSYNC B1 ;  /* 0x0000000000017941 */ /* 0x000fea0003800000 */
.L_x_240:
        /* <DEDUP_REMOVED lines=14> */
.L_x_243:
[----:B------:R-:W-:Y:S05]  /*fbf0*/  BSYNC B1 ;  /* 0x0000000000017941 */ /* 0x000fea0003800000 */
.L_x_242:
        /* <DEDUP_REMOVED lines=13> */
.L_x_245:
[----:B------:R-:W-:Y:S05]  /*fcd0*/  BSYNC B1 ;  /* 0x0000000000017941 */ /* 0x000fea0003800000 */
.L_x_244:
        /* <DEDUP_REMOVED lines=13> */
.L_x_247:
[----:B------:R-:W-:Y:S05]  /*fdb0*/  BSYNC B1 ;  /* 0x0000000000017941 */ /* 0x000fea0003800000 */
.L_x_246:
        /* <DEDUP_REMOVED lines=14> */
.L_x_249:
[----:B------:R-:W-:Y:S05]  /*fea0*/  BSYNC B1 ;  /* 0x0000000000017941 */ /* 0x000fea0003800000 */
.L_x_248:
        /* <DEDUP_REMOVED lines=14> */
.L_x_251:
[----:B------:R-:W-:Y:S05]  /*ff90*/  BSYNC B1 ;  /* 0x0000000000017941 */ /* 0x000fea0003800000 */
.L_x_250:
        /* <DEDUP_REMOVED lines=13> */
.L_x_253:
[----:B------:R-:W-:Y:S05]  /*10070*/  BSYNC B1 ;  /* 0x0000000000017941 */ /* 0x000fea0003800000 */
.L_x_252:
        /* <DEDUP_REMOVED lines=13> */
.L_x_255:
[----:B------:R-:W-:Y:S05]  /*10150*/  BSYNC B1 ;  /* 0x0000000000017941 */ /* 0x000fea0003800000 */
.L_x_254:
        /* <DEDUP_REMOVED lines=14> */
.L_x_257:
[----:B------:R-:W-:Y:S05]  /*10240*/  BSYNC B1 ;  /* 0x0000000000017941 */ /* 0x000fea0003800000 */
.L_x_256:
        /* <DEDUP_REMOVED lines=14> */
.L_x_259:
[----:B------:R-:W-:Y:S05]  /*10330*/  BSYNC B1 ;  /* 0x0000000000017941 */ /* 0x000fea0003800000 */
.L_x_258:
        /* <DEDUP_REMOVED lines=13> */
.L_x_261:
[----:B------:R-:W-:Y:S05]  /*10410*/  BSYNC B1 ;  /* 0x0000000000017941 */ /* 0x000fea0003800000 */
.L_x_260:
        /* <DEDUP_REMOVED lines=13> */
.L_x_263:
[----:B------:R-:W-:Y:S05]  /*104f0*/  BSYNC B1 ;  /* 0x0000000000017941 */ /* 0x000fea0003800000 */
.L_x_262:
        /* <DEDUP_REMOVED lines=14> */
.L_x_265:
[----:B------:R-:W-:Y:S05]  /*105e0*/  BSYNC B1 ;  /* 0x0000000000017941 */ /* 0x000fea0003800000 */
.L_x_264:
        /* <DEDUP_REMOVED lines=14> */
.L_x_267:
[----:B------:R-:W-:Y:S05]  /*106d0*/  BSYNC B1 ;  /* 0x0000000000017941 */ /* 0x000fea0003800000 */
.L_x_266:
        /* <DEDUP_REMOVED lines=13> */
.L_x_269:
[----:B------:R-:W-:Y:S05]  /*107b0*/  BSYNC B1 ;  /* 0x0000000000017941 */ /* 0x000fea0003800000 */
.L_x_268:
        /* <DEDUP_REMOVED lines=13> */
.L_x_271:
[----:B------:R-:W-:Y:S05]  /*10890*/  BSYNC B1 ;  /* 0x0000000000017941 */ /* 0x000fea0003800000 */
.L_x_270:
        /* <DEDUP_REMOVED lines=14> */
.L_x_273:
[----:B------:R-:W-:Y:S05]  /*10980*/  BSYNC B1 ;  /* 0x0000000000017941 */ /* 0x000fea0003800000 */
.L_x_272:
        /* <DEDUP_REMOVED lines=14> */
.L_x_275:
[----:B------:R-:W-:Y:S05]  /*10a70*/  BSYNC B1 ;  /* 0x0000000000017941 */ /* 0x000fea0003800000 */
.L_x_274:
        /* <DEDUP_REMOVED lines=13> */
.L_x_277:
[----:B------:R-:W-:Y:S05]  /*10b50*/  BSYNC B1 ;  /* 0x0000000000017941 */ /* 0x000fea0003800000 */
.L_x_276:
        /* <DEDUP_REMOVED lines=13> */
.L_x_279:
[----:B------:R-:W-:Y:S05]  /*10c30*/  BSYNC B1 ;  /* 0x0000000000017941 */ /* 0x000fea0003800000 */
.L_x_278:
        /* <DEDUP_REMOVED lines=14> */
.L_x_281:
[----:B------:R-:W-:Y:S05]  /*10d20*/  BSYNC B1 ;  /* 0x0000000000017941 */ /* 0x000fea0003800000 */
.L_x_280:
        /* <DEDUP_REMOVED lines=14> */
.L_x_283:
[----:B------:R-:W-:Y:S05]  /*10e10*/  BSYNC B1 ;  /* 0x0000000000017941 */ /* 0x000fea0003800000 */
.L_x_282:
        /* <DEDUP_REMOVED lines=13> */
.L_x_285:
[----:B------:R-:W-:Y:S05]  /*10ef0*/  BSYNC B1 ;  /* 0x0000000000017941 */ /* 0x000fea0003800000 */
.L_x_284:
        /* <DEDUP_REMOVED lines=13> */
.L_x_287:
[----:B------:R-:W-:Y:S05]  /*10fd0*/  BSYNC B1 ;  /* 0x0000000000017941 */ /* 0x000fea0003800000 */
.L_x_286:
        /* <DEDUP_REMOVED lines=14> */
.L_x_289:
[----:B------:R-:W-:Y:S05]  /*110c0*/  BSYNC B1 ;  /* 0x0000000000017941 */ /* 0x000fea0003800000 */
.L_x_288:
        /* <DEDUP_REMOVED lines=14> */
.L_x_291:
[----:B------:R-:W-:Y:S05]  /*111b0*/  BSYNC B1 ;  /* 0x0000000000017941 */ /* 0x000fea0003800000 */
.L_x_290:
        /* <DEDUP_REMOVED lines=13> */
.L_x_293:
[----:B------:R-:W-:Y:S05]  /*11290*/  BSYNC B1 ;  /* 0x0000000000017941 */ /* 0x000fea0003800000 */
.L_x_292:
        /* <DEDUP_REMOVED lines=13> */
.L_x_295:
[----:B------:R-:W-:Y:S05]  /*11370*/  BSYNC B1 ;  /* 0x0000000000017941 */ /* 0x000fea0003800000 */
.L_x_294:
        /* <DEDUP_REMOVED lines=14> */
.L_x_297:
[----:B------:R-:W-:Y:S05]  /*11460*/  BSYNC B1 ;  /* 0x0000000000017941 */ /* 0x000fea0003800000 */
.L_x_296:
        /* <DEDUP_REMOVED lines=14> */
.L_x_299:
[----:B------:R-:W-:Y:S05]  /*11550*/  BSYNC B1 ;  /* 0x0000000000017941 */ /* 0x000fea0003800000 */
.L_x_298:
        /* <DEDUP_REMOVED lines=13> */
.L_x_301:
[----:B------:R-:W-:Y:S05]  /*11630*/  BSYNC B1 ;  /* 0x0000000000017941 */ /* 0x000fea0003800000 */
.L_x_300:
        /* <DEDUP_REMOVED lines=13> */
.L_x_303:
[----:B------:R-:W-:Y:S05]  /*11710*/  BSYNC B1 ;  /* 0x0000000000017941 */ /* 0x000fea0003800000 */
.L_x_302:
        /* <DEDUP_REMOVED lines=14> */
.L_x_305:
[----:B------:R-:W-:Y:S05]  /*11800*/  BSYNC B1 ;  /* 0x0000000000017941 */ /* 0x000fea0003800000 */
.L_x_304:
        /* <DEDUP_REMOVED lines=14> */
.L_x_307:
[----:B------:R-:W-:Y:S05]  /*118f0*/  BSYNC B1 ;  /* 0x0000000000017941 */ /* 0x000fea0003800000 */
.L_x_306:
        /* <DEDUP_REMOVED lines=13> */
.L_x_309:
[----:B------:R-:W-:Y:S05]  /*119d0*/  BSYNC B1 ;  /* 0x0000000000017941 */ /* 0x000fea0003800000 */
.L_x_308:
        /* <DEDUP_REMOVED lines=13> */
.L_x_311:
[----:B------:R-:W-:Y:S05]  /*11ab0*/  BSYNC B1 ;  /* 0x0000000000017941 */ /* 0x000fea0003800000 */
.L_x_310:
        /* <DEDUP_REMOVED lines=14> */
.L_x_313:
[----:B------:R-:W-:Y:S05]  /*11ba0*/  BSYNC B1 ;  /* 0x0000000000017941 */ /* 0x000fea0003800000 */
.L_x_312:
        /* <DEDUP_REMOVED lines=14> */
.L_x_315:
[----:B------:R-:W-:Y:S05]  /*11c90*/  BSYNC B1 ;  /* 0x0000000000017941 */ /* 0x000fea0003800000 */
.L_x_314:
        /* <DEDUP_REMOVED lines=13> */
.L_x_317:
[----:B------:R-:W-:Y:S05]  /*11d70*/  BSYNC B1 ;  /* 0x0000000000017941 */ /* 0x000fea0003800000 */
.L_x_316:
        /* <DEDUP_REMOVED lines=13> */
.L_x_319:
[----:B------:R-:W-:Y:S05]  /*11e50*/  BSYNC B1 ;  /* 0x0000000000017941 */ /* 0x000fea0003800000 */
.L_x_318:
        /* <DEDUP_REMOVED lines=14> */
.L_x_321:
[----:B------:R-:W-:Y:S05]  /*11f40*/  BSYNC B1 ;  /* 0x0000000000017941 */ /* 0x000fea0003800000 */
.L_x_320:
        /* <DEDUP_REMOVED lines=14> */
.L_x_323:
[----:B------:R-:W-:Y:S05]  /*12030*/  BSYNC B1 ;  /* 0x0000000000017941 */ /* 0x000fea0003800000 */
.L_x_322:
        /* <DEDUP_REMOVED lines=13> */
.L_x_325:
[----:B------:R-:W-:Y:S05]  /*12110*/  BSYNC B1 ;  /* 0x0000000000017941 */ /* 0x000fea0003800000 */
.L_x_324:
        /* <DEDUP_REMOVED lines=13> */
.L_x_327:
[----:B------:R-:W-:Y:S05]  /*121f0*/  BSYNC B1 ;  /* 0x0000000000017941 */ /* 0x000fea0003800000 */
.L_x_326:
        /* <DEDUP_REMOVED lines=14> */
.L_x_329:
[----:B------:R-:W-:Y:S05]  /*122e0*/  BSYNC B1 ;  /* 0x0000000000017941 */ /* 0x000fea0003800000 */
.L_x_328:
        /* <DEDUP_REMOVED lines=14> */
.L_x_331:
[----:B------:R-:W-:Y:S05]  /*123d0*/  BSYNC B1 ;  /* 0x0000000000017941 */ /* 0x000fea0003800000 */
.L_x_330:
        /* <DEDUP_REMOVED lines=13> */
.L_x_333:
[----:B------:R-:W-:Y:S05]  /*124b0*/  BSYNC B1 ;  /* 0x0000000000017941 */ /* 0x000fea0003800000 */
.L_x_332:
        /* <DEDUP_REMOVED lines=13> */
.L_x_335:
[----:B------:R-:W-:Y:S05]  /*12590*/  BSYNC B1 ;  /* 0x0000000000017941 */ /* 0x000fea0003800000 */
.L_x_334:
        /* <DEDUP_REMOVED lines=14> */
.L_x_337:
[----:B------:R-:W-:Y:S05]  /*12680*/  BSYNC B1 ;  /* 0x0000000000017941 */ /* 0x000fea0003800000 */
.L_x_336:
        /* <DEDUP_REMOVED lines=14> */
.L_x_339:
[----:B------:R-:W-:Y:S05]  /*12770*/  BSYNC B1 ;  /* 0x0000000000017941 */ /* 0x000fea0003800000 */
.L_x_338:
        /* <DEDUP_REMOVED lines=13> */
.L_x_341:
[----:B------:R-:W-:Y:S05]  /*12850*/  BSYNC B1 ;  /* 0x0000000000017941 */ /* 0x000fea0003800000 */
.L_x_340:
        /* <DEDUP_REMOVED lines=13> */
.L_x_343:
[----:B------:R-:W-:Y:S05]  /*12930*/  BSYNC B1 ;  /* 0x0000000000017941 */ /* 0x000fea0003800000 */
.L_x_342:
        /* <DEDUP_REMOVED lines=14> */
.L_x_345:
[----:B------:R-:W-:Y:S05]  /*12a20*/  BSYNC B1 ;  /* 0x0000000000017941 */ /* 0x000fea0003800000 */
.L_x_344:
        /* <DEDUP_REMOVED lines=14> */
.L_x_347:
[----:B------:R-:W-:Y:S05]  /*12b10*/  BSYNC B1 ;  /* 0x0000000000017941 */ /* 0x000fea0003800000 */
.L_x_346:
        /* <DEDUP_REMOVED lines=13> */
.L_x_349:
[----:B------:R-:W-:Y:S05]  /*12bf0*/  BSYNC B1 ;  /* 0x0000000000017941 */ /* 0x000fea0003800000 */
.L_x_348:
        /* <DEDUP_REMOVED lines=13> */
.L_x_351:
[----:B------:R-:W-:Y:S05]  /*12cd0*/  BSYNC B1 ;  /* 0x0000000000017941 */ /* 0x000fea0003800000 */
.L_x_350:
        /* <DEDUP_REMOVED lines=14> */
.L_x_353:
[----:B------:R-:W-:Y:S05]  /*12dc0*/  BSYNC B1 ;  /* 0x0000000000017941 */ /* 0x000fea0003800000 */
.L_x_352:
        /* <DEDUP_REMOVED lines=14> */
.L_x_355:
[----:B------:R-:W-:Y:S05]  /*12eb0*/  BSYNC B1 ;  /* 0x0000000000017941 */ /* 0x000fea0003800000 */
.L_x_354:
        /* <DEDUP_REMOVED lines=13> */
.L_x_357:
[----:B------:R-:W-:Y:S05]  /*12f90*/  BSYNC B1 ;  /* 0x0000000000017941 */ /* 0x000fea0003800000 */
.L_x_356:
        /* <DEDUP_REMOVED lines=13> */
.L_x_359:
[----:B------:R-:W-:Y:S05]  /*13070*/  BSYNC B1 ;  /* 0x0000000000017941 */ /* 0x000fea0003800000 */
.L_x_358:
        /* <DEDUP_REMOVED lines=14> */
.L_x_361:
[----:B------:R-:W-:Y:S05]  /*13160*/  BSYNC B1 ;  /* 0x0000000000017941 */ /* 0x000fea0003800000 */
.L_x_360:
        /* <DEDUP_REMOVED lines=14> */
.L_x_363:
[----:B------:R-:W-:Y:S05]  /*13250*/  BSYNC B1 ;  /* 0x0000000000017941 */ /* 0x000fea0003800000 */
.L_x_362:
        /* <DEDUP_REMOVED lines=13> */
.L_x_365:
[----:B------:R-:W-:Y:S05]  /*13330*/  BSYNC B1 ;  /* 0x0000000000017941 */ /* 0x000fea0003800000 */
.L_x_364:
        /* <DEDUP_REMOVED lines=13> */
.L_x_367:
[----:B------:R-:W-:Y:S05]  /*13410*/  BSYNC B1 ;  /* 0x0000000000017941 */ /* 0x000fea0003800000 */
.L_x_366:
        /* <DEDUP_REMOVED lines=14> */
.L_x_369:
[----:B------:R-:W-:Y:S05]  /*13500*/  BSYNC B1 ;  /* 0x0000000000017941 */ /* 0x000fea0003800000 */
.L_x_368:
        /* <DEDUP_REMOVED lines=14> */
.L_x_371:
[----:B------:R-:W-:Y:S05]  /*135f0*/  BSYNC B1 ;  /* 0x0000000000017941 */ /* 0x000fea0003800000 */
.L_x_370:
        /* <DEDUP_REMOVED lines=13> */
.L_x_373:
[----:B------:R-:W-:Y:S05]  /*136d0*/  BSYNC B1 ;  /* 0x0000000000017941 */ /* 0x000fea0003800000 */
.L_x_372:
        /* <DEDUP_REMOVED lines=13> */
.L_x_375:
[----:B------:R-:W-:Y:S05]  /*137b0*/  BSYNC B1 ;  /* 0x0000000000017941 */ /* 0x000fea0003800000 */
.L_x_374:
        /* <DEDUP_REMOVED lines=14> */
.L_x_377:
[----:B------:R-:W-:Y:S05]  /*138a0*/  BSYNC B1 ;  /* 0x0000000000017941 */ /* 0x000fea0003800000 */
.L_x_376:
        /* <DEDUP_REMOVED lines=14> */
.L_x_379:
[----:B------:R-:W-:Y:S05]  /*13990*/  BSYNC B1 ;  /* 0x0000000000017941 */ /* 0x000fea0003800000 */
.L_x_378:
        /* <DEDUP_REMOVED lines=13> */
.L_x_381:
[----:B------:R-:W-:Y:S05]  /*13a70*/  BSYNC B1 ;  /* 0x0000000000017941 */ /* 0x000fea0003800000 */
.L_x_380:
        /* <DEDUP_REMOVED lines=13> */
.L_x_383:
[----:B------:R-:W-:Y:S05]  /*13b50*/  BSYNC B1 ;  /* 0x0000000000017941 */ /* 0x000fea0003800000 */
.L_x_382:
        /* <DEDUP_REMOVED lines=14> */
.L_x_385:
[----:B------:R-:W-:Y:S05]  /*13c40*/  BSYNC B1 ;  /* 0x0000000000017941 */ /* 0x000fea0003800000 */
.L_x_384:
        /* <DEDUP_REMOVED lines=14> */
.L_x_387:
[----:B------:R-:W-:Y:S05]  /*13d30*/  BSYNC B1 ;  /* 0x0000000000017941 */ /* 0x000fea0003800000 */
.L_x_386:
        /* <DEDUP_REMOVED lines=13> */
.L_x_389:
[----:B------:R-:W-:Y:S05]  /*13e10*/  BSYNC B1 ;  /* 0x0000000000017941 */ /* 0x000fea0003800000 */
.L_x_388:
        /* <DEDUP_REMOVED lines=13> */
.L_x_391:
[----:B------:R-:W-:Y:S05]  /*13ef0*/  BSYNC B1 ;  /* 0x0000000000017941 */ /* 0x000fea0003800000 */
.L_x_390:
        /* <DEDUP_REMOVED lines=14> */
.L_x_393:
[----:B------:R-:W-:Y:S05]  /*13fe0*/  BSYNC B1 ;  /* 0x0000000000017941 */ /* 0x000fea0003800000 */
.L_x_392:
        /* <DEDUP_REMOVED lines=14> */
.L_x_395:
[----:B------:R-:W-:Y:S05]  /*140d0*/  BSYNC B1 ;  /* 0x0000000000017941 */ /* 0x000fea0003800000 */
.L_x_394:
        /* <DEDUP_REMOVED lines=13> */
.L_x_397:
[----:B------:R-:W-:Y:S05]  /*141b0*/  BSYNC B1 ;  /* 0x0000000000017941 */ /* 0x000fea0003800000 */
.L_x_396:
        /* <DEDUP_REMOVED lines=13> */
.L_x_399:
[----:B------:R-:W-:Y:S05]  /*14290*/  BSYNC B1 ;  /* 0x0000000000017941 */ /* 0x000fea0003800000 */
.L_x_398:
        /* <DEDUP_REMOVED lines=14> */
.L_x_401:
[----:B------:R-:W-:Y:S05]  /*14380*/  BSYNC B1 ;  /* 0x0000000000017941 */ /* 0x000fea0003800000 */
.L_x_400:
        /* <DEDUP_REMOVED lines=14> */
.L_x_403:
[----:B------:R-:W-:Y:S05]  /*14470*/  BSYNC B1 ;  /* 0x0000000000017941 */ /* 0x000fea0003800000 */
.L_x_402:
        /* <DEDUP_REMOVED lines=13> */
.L_x_405:
[----:B------:R-:W-:Y:S05]  /*14550*/  BSYNC B1 ;  /* 0x0000000000017941 */ /* 0x000fea0003800000 */
.L_x_404:
        /* <DEDUP_REMOVED lines=13> */
.L_x_407:
[----:B------:R-:W-:Y:S05]  /*14630*/  BSYNC B1 ;  /* 0x0000000000017941 */ /* 0x000fea0003800000 */
.L_x_406:
        /* <DEDUP_REMOVED lines=14> */
.L_x_409:
[----:B------:R-:W-:Y:S05]  /*14720*/  BSYNC B1 ;  /* 0x0000000000017941 */ /* 0x000fea0003800000 */
.L_x_408:
        /* <DEDUP_REMOVED lines=14> */
.L_x_411:
[----:B------:R-:W-:Y:S05]  /*14810*/  BSYNC B1 ;  /* 0x0000000000017941 */ /* 0x000fea0003800000 */
.L_x_410:
        /* <DEDUP_REMOVED lines=13> */
.L_x_413:
[----:B------:R-:W-:Y:S05]  /*148f0*/  BSYNC B1 ;  /* 0x0000000000017941 */ /* 0x000fea0003800000 */
.L_x_412:
        /* <DEDUP_REMOVED lines=13> */
.L_x_415:
[----:B------:R-:W-:Y:S05]  /*149d0*/  BSYNC B1 ;  /* 0x0000000000017941 */ /* 0x000fea0003800000 */
.L_x_414:
        /* <DEDUP_REMOVED lines=14> */
.L_x_417:
[----:B------:R-:W-:Y:S05]  /*14ac0*/  BSYNC B1 ;  /* 0x0000000000017941 */ /* 0x000fea0003800000 */
.L_x_416:
        /* <DEDUP_REMOVED lines=14> */
.L_x_419:
[----:B------:R-:W-:Y:S05]  /*14bb0*/  BSYNC B1 ;  /* 0x0000000000017941 */ /* 0x000fea0003800000 */
.L_x_418:
        /* <DEDUP_REMOVED lines=13> */
.L_x_421:
[----:B------:R-:W-:Y:S05]  /*14c90*/  BSYNC B1 ;  /* 0x0000000000017941 */ /* 0x000fea0003800000 */
.L_x_420:
        /* <DEDUP_REMOVED lines=13> */
.L_x_423:
[----:B------:R-:W-:Y:S05]  /*14d70*/  BSYNC B1 ;  /* 0x0000000000017941 */ /* 0x000fea0003800000 */
.L_x_422:
[----:B------:R-:W-:Y:S05]  /*14d80*/  @P1 BRA `(.L_x_424) ;  /* 0x0000004000141947 */ /* 0x000fea0003800000 */
[----:B------:R-:W2:Y:S01]  /*14d90*/  LDL.LU R2, [R1+0x26c] ;  /* 0x00026c0001027983 */ /* 0x000ea20000300800 */
[----:B-----5:R-:W-:-:S04]  /*14da0*/  LOP3.LUT R0, R0, 0xff, RZ, 0xc0, !PT ;  /* 0x000000ff00007812 */ /* 0x020fc800078ec0ff */
[----:B------:R-:W-:-:S05]  /*14db0*/  F2FP.F16.E4M3.UNPACK_B R0, R0 ;  /* 0x00000000ff00723e */ /* 0x000fca00020006ff */
[----:B------:R-:W-:-:S05]  /*14dc0*/  HADD2.F32 R0, -RZ, R0.H0_H0 ;  /* 0x20000000ff007230 */ /* 0x000fca0000004100 */
[----:B------:R-:W-:-:S04]  /*14dd0*/  FMUL R0, R0, UR18 ;  /* 0x0000001200007c20 */ /* 0x000fc80008400000 */
[----:B--2---:R-:W-:-:S05]  /*14de0*/  FFMA R0, R2, UR19, R0 ;  /* 0x0000001302007c23 */ /* 0x004fca0008000000 */
[----:B0-----:R-:W-:-:S05]  /*14df0*/  F2FP.SATFINITE.E4M3.F32.PACK_AB_MERGE_C R3, RZ, R0, RZ ;  /* 0x00000000ff03723e */ /* 0x001fca00048070ff */
[----:B------:R0:W-:Y:S01]  /*14e00*/  STG.E.U8 desc[UR28][R26.64+0x179], R3 ;  /* 0x000179031a007986 */ /* 0x0001e2000c10111c */
[----:B------:R-:W-:Y:S05]  /*14e10*/  BRA `(.L_x_424) ;  /* 0x0000003c00f07947 */ /* 0x000fea0003800000 */
.L_x_39:
[C---:B------:R-:W-:Y:S01]  /*14e20*/  ISETP.GE.AND P0, PT, R35.reuse, 0x1, PT ;  /* 0x000000012300780c */ /* 0x040fe20003f06270 */
[----:B------:R-:W-:Y:S01]  /*14e30*/  FMUL R228, R228, UR19 ;  /* 0x00000013e4e47c20 */ /* 0x000fe20008400000 */
[----:B------:R-:W-:Y:S01]  /*14e40*/  ISETP.GE.AND P1, PT, R35, 0x2, PT ;  /* 0x000000022300780c */ /* 0x000fe20003f26270 */
[----:B------:R-:W-:Y:S01]  /*14e50*/  FMUL R227, R227, UR19 ;  /* 0x00000013e3e37c20 */ /* 0x000fe20008400000 */
[----:B------:R-:W-:Y:S01]  /*14e60*/  ISETP.LT.OR P2, PT, R34, 0x1, !P0 ;  /* 0x000000012200780c */ /* 0x000fe20004741670 */
[----:B------:R-:W-:Y:S01]  /*14e70*/  FMUL R226, R226, UR19 ;  /* 0x00000013e2e27c20 */ /* 0x000fe20008400000 */
[C---:B------:R-:W-:Y:S02]  /*14e80*/  ISETP.LT.OR P3, PT, R34.reuse, 0x1, !P1 ;  /* 0x000000012200780c */ /* 0x040fe40004f61670 */
[----:B------:R-:W-:Y:S02]  /*14e90*/  ISETP.LT.OR P0, PT, R34, 0x9, !P0 ;  /* 0x000000092200780c */ /* 0x000fe40004701670 */
[----:B------:R-:W-:-:S02]  /*14ea0*/  F2FP.SATFINITE.E4M3.F32.PACK_AB_MERGE_C R29, RZ, R228, RZ ;  /* 0x000000e4ff1d723e */ /* 0x000fc400048070ff */
[----:B------:R-:W-:Y:S02]  /*14eb0*/  F2FP.SATFINITE.E4M3.F32.PACK_AB_MERGE_C R227, RZ, R227, RZ ;  /* 0x000000e3ffe3723e */ /* 0x000fe400048070ff */
[----:B------:R-:W-:Y:S01]  /*14ec0*/  F2FP.SATFINITE.E4M3.F32.PACK_AB_MERGE_C R31, RZ, R226, RZ ;  /* 0x000000e2ff1f723e */ /* 0x000fe200048070ff */
[----:B------:R-:W-:Y:S01]  /*14ed0*/  FMUL R225, R225, UR19 ;  /* 0x00000013e1e17c20 */ /* 0x000fe20008400000 */
[----:B------:R-:W-:Y:S01]  /*14ee0*/  FMUL R224, R224, UR19 ;  /* 0x00000013e0e07c20 */ /* 0x000fe20008400000 */
[----:B------:R1:W-:Y:S04]  /*14ef0*/  @!P2 STG.E.U8 desc[UR28][R24.64], R29 ;  /* 0x0000001d1800a986 */ /* 0x0003e8000c10111c */
[----:B------:R2:W-:Y:S04]  /*14f00*/  @!P3 STG.E.U8 desc[UR28][R24.64+0x1], R227 ;  /* 0x000001e31800b986 */ /* 0x0005e8000c10111c */
[----:B------:R3:W-:Y:S01]  /*14f10*/  @!P0 STG.E.U8 desc[UR28][R26.64], R31 ;  /* 0x0000001f1a008986 */ /* 0x0007e2000c10111c */
[----:B------:R-:W-:Y:S01]  /*14f20*/  ISETP.LT.OR P0, PT, R34, 0x9, !P1 ;  /* 0x000000092200780c */ /* 0x000fe20004f01670 */
[----:B------:R-:W-:Y:S01]  /*14f30*/  FMUL R222, R222, UR19 ;  /* 0x00000013dede7c20 */ /* 0x000fe20008400000 */
[----:B------:R-:W-:Y:S01]  /*14f40*/  F2FP.SATFINITE.E4M3.F32.PACK_AB_MERGE_C R225, RZ, R225, RZ ;  /* 0x000000e1ffe1723e */ /* 0x000fe200048070ff */
[----:B------:R-:W4:Y:S01]  /*14f50*/  LDL.LU R226, [R1+0x10] ;  /* 0x0000100001e27983 */ /* 0x000f220000300800 */
[----:B-1----:R-:W-:-:S03]  /*14f60*/  F2FP.SATFINITE.E4M3.F32.PACK_AB_MERGE_C R29, RZ, R224, RZ ;  /* 0x000000e0ff1d723e */ /* 0x002fc600048070ff */
[----:B--2---:R-:W2:Y:S01]  /*14f70*/  LDL.LU R227, [R1+0xc] ;  /* 0x00000c0001e37983 */ /* 0x004ea20000300800 */
[----:B------:R-:W-:Y:S01]  /*14f80*/  ISETP.GE.AND P2, PT, R35, 0x9, PT ;  /* 0x000000092300780c */ /* 0x000fe20003f46270 */
[----:B------:R-:W-:Y:S01]  /*14f90*/  FMUL R223, R223, UR19 ;  /* 0x00000013dfdf7c20 */ /* 0x000fe20008400000 */
[----:B------:R-:W-:Y:S01]  /*14fa0*/  ISETP.GE.AND P3, PT, R35, 0xa, PT ;  /* 0x0000000a2300780c */ /* 0x000fe20003f66270 */
[----:B------:R-:W4:Y:S01]  /*14fb0*/  LDL.LU R224, [R1+0x8] ;  /* 0x0000080001e07983 */ /* 0x000f220000300800 */
[----:B---3--:R-:W-:Y:S01]  /*14fc0*/  F2FP.SATFINITE.E4M3.F32.PACK_AB_MERGE_C R31, RZ, R222, RZ ;  /* 0x000000deff1f723e */ /* 0x008fe200048070ff */
[----:B------:R-:W-:Y:S01]  /*14fd0*/  FMUL R221, R221, UR19 ;  /* 0x00000013dddd7c20 */ /* 0x000fe20008400000 */
[C---:B------:R-:W-:Y:S01]  /*14fe0*/  ISETP.LT.OR P4, PT, R34.reuse, 0x1, !P2 ;  /* 0x000000012200780c */ /* 0x040fe20005781670 */
[----:B------:R-:W3:Y:S01]  /*14ff0*/  LDL.LU R222, [R1+0x4] ;  /* 0x0000040001de7983 */ /* 0x000ee20000300800 */
[C---:B------:R-:W-:Y:S02]  /*15000*/  ISETP.LT.OR P5, PT, R34.reuse, 0x1, !P3 ;  /* 0x000000012200780c */ /* 0x040fe40005fa1670 */
[C---:B------:R-:W-:Y:S01]  /*15010*/  ISETP.LT.OR P1, PT, R34.reuse, 0x9, !P2 ;  /* 0x000000092200780c */ /* 0x040fe20005721670 */
[----:B------:R1:W-:Y:S01]  /*15020*/  @!P0 STG.E.U8 desc[UR28][R26.64+0x1], R225 ;  /* 0x000001e11a008986 */ /* 0x0003e2000c10111c */
[----:B------:R-:W-:-:S03]  /*15030*/  ISETP.LT.OR P2, PT, R34, 0x9, !P3 ;  /* 0x000000092200780c */ /* 0x000fc60005f41670 */
[----:B-1----:R-:W2:Y:S01]  /*15040*/  LDL.LU R225, [R1] ;  /* 0x0000000001e17983 */ /* 0x002ea20000300800 */
[----:B------:R-:W-:Y:S02]  /*15050*/  F2FP.SATFINITE.E4M3.F32.PACK_AB_MERGE_C R223, RZ, R223, RZ ;  /* 0x000000dfffdf723e */ /* 0x000fe400048070ff */
[----:B------:R-:W-:Y:S01]  /*15060*/  F2FP.SATFINITE.E4M3.F32.PACK_AB_MERGE_C R221, RZ, R221, RZ ;  /* 0x000000ddffdd723e */ /* 0x000fe200048070ff */
[----:B------:R1:W-:Y:S04]  /*15070*/  @!P4 STG.E.U8 desc[UR28][R24.64+0x8], R29 ;  /* 0x0000081d1800c986 */ /* 0x0003e8000c10111c */
[----:B------:R-:W-:Y:S04]  /*15080*/  @!P5 STG.E.U8 desc[UR28][R24.64+0x9], R223 ;  /* 0x000009df1800d986 */ /* 0x000fe8000c10111c */
[----:B------:R-:W-:Y:S01]  /*15090*/  @!P2 STG.E.U8 desc[UR28][R26.64+0x9], R221 ;  /* 0x000009dd1a00a986 */ /* 0x000fe2000c10111c */
[----:B------:R-:W-:-:S02]  /*150a0*/  ISETP.GE.AND P2, PT, R35, 0x12, PT ;  /* 0x000000122300780c */ /* 0x000fc40003f46270 */
[----:B------:R-:W-:Y:S02]  /*150b0*/  ISETP.GE.AND P0, PT, R35, 0x11, PT ;  /* 0x000000112300780c */ /* 0x000fe40003f06270 */
[C---:B------:R-:W-:Y:S01]  /*150c0*/  ISETP.LT.OR P3, PT, R34.reuse, 0x1, !P2 ;  /* 0x000000012200780c */ /* 0x040fe20005761670 */
[----:B------:R-:W-:Y:S01]  /*150d0*/  FMUL R219, R219, UR19 ;  /* 0x00000013dbdb7c20 */ /* 0x000fe20008400000 */
[----:B------:R0:W-:Y:S01]  /*150e0*/  @!P1 STG.E.U8 desc[UR28][R26.64+0x8], R31 ;  /* 0x0000081f1a009986 */ /* 0x0001e2000c10111c */
[----:B------:R-:W-:Y:S02]  /*150f0*/  ISETP.LT.OR P4, PT, R34, 0x1, !P0 ;  /* 0x000000012200780c */ /* 0x000fe40004781670 */
[----:B------:R-:W-:Y:S01]  /*15100*/  ISETP.GE.AND P1, PT, R35, 0x19, PT ;  /* 0x000000192300780c */ /* 0x000fe20003f26270 */
[----:B------:R-:W-:Y:S01]  /*15110*/  FMUL R220, R220, UR19 ;  /* 0x00000013dcdc7c20 */ /* 0x000fe20008400000 */
[C---:B------:R-:W-:Y:S01]  /*15120*/  ISETP.LT.OR P2, PT, R34.reuse, 0x9, !P2 ;  /* 0x000000092200780c */ /* 0x040fe20005741670 */
[----:B------:R-:W-:Y:S01]  /*15130*/  FMUL R217, R217, UR19 ;  /* 0x00000013d9d97c20 */ /* 0x000fe20008400000 */
[----:B------:R-:W-:Y:S01]  /*15140*/  ISETP.LT.OR P0, PT, R34, 0x9, !P0 ;  /* 0x000000092200780c */ /* 0x000fe20004701670 */
[----:B------:R-:W-:Y:S01]  /*15150*/  FMUL R218, R218, UR19 ;  /* 0x00000013dada7c20 */ /* 0x000fe20008400000 */
[----:B------:R-:W-:Y:S01]  /*15160*/  F2FP.SATFINITE.E4M3.F32.PACK_AB_MERGE_C R219, RZ, R219, RZ ;  /* 0x000000dbffdb723e */ /* 0x000fe200048070ff */
[----:B------:R-:W-:Y:S01]  /*15170*/  FMUL R216, R216, UR19 ;  /* 0x00000013d8d87c20 */ /* 0x000fe20008400000 */
[----:B------:R-:W-:Y:S01]  /*15180*/  ISETP.LT.OR P5, PT, R34, 0x1, !P1 ;  /* 0x000000012200780c */ /* 0x000fe20004fa1670 */
[----:B------:R-:W-:Y:S01]  /*15190*/  FMUL R23, R23, UR19 ;  /* 0x0000001317177c20 */ /* 0x000fe20008400000 */
[----:B-1----:R-:W-:Y:S01]  /*151a0*/  F2FP.SATFINITE.E4M3.F32.PACK_AB_MERGE_C R29, RZ, R220, RZ ;  /* 0x000000dcff1d723e */ /* 0x002fe200048070ff */
[----:B------:R-:W-:Y:S01]  /*151b0*/  @!P3 STG.E.U8 desc[UR28][R24.64+0x11], R219 ;  /* 0x000011db1800b986 */ /* 0x000fe2000c10111c */
[----:B------:R-:W-:-:S02]  /*151c0*/  F2FP.SATFINITE.E4M3.F32.PACK_AB_MERGE_C R217, RZ, R217, RZ ;  /* 0x000000d9ffd9723e */ /* 0x000fc400048070ff */
[C---:B------:R-:W-:Y:S01]  /*151d0*/  ISETP.GE.AND P3, PT, R35.reuse, 0x1a, PT ;  /* 0x0000001a2300780c */ /* 0x040fe20003f66270 */
[----:B------:R1:W-:Y:S01]  /*151e0*/  @!P4 STG.E.U8 desc[UR28][R24.64+0x10], R29 ;  /* 0x0000101d1800c986 */ /* 0x0003e2000c10111c */
[----:B0-----:R-:W-:Y:S02]  /*151f0*/  F2FP.SATFINITE.E4M3.F32.PACK_AB_MERGE_C R31, RZ, R218, RZ ;  /* 0x000000daff1f723e */ /* 0x001fe400048070ff */
[----:B------:R-:W-:Y:S01]  /*15200*/  F2FP.SATFINITE.E4M3.F32.PACK_AB_MERGE_C R33, RZ, R216, RZ ;  /* 0x000000d8ff21723e */ /* 0x000fe200048070ff */
[----:B------:R-:W-:Y:S01]  /*15210*/  @!P2 STG.E.U8 desc[UR28][R26.64+0x11], R217 ;  /* 0x000011d91a00a986 */ /* 0x000fe2000c10111c */
[----:B------:R-:W-:Y:S02]  /*15220*/  ISETP.LT.OR P4, PT, R34, 0x1, !P3 ;  /* 0x000000012200780c */ /* 0x000fe40005f81670 */
[----:B------:R-:W-:Y:S01]  /*15230*/  ISETP.GE.AND P2, PT, R35, 0x21, PT ;  /* 0x000000212300780c */ /* 0x000fe20003f46270 */
[----:B------:R-:W-:Y:S01]  /*15240*/  FMUL R22, R22, UR19 ;  /* 0x0000001316167c20 */ /* 0x000fe20008400000 */
[C---:B------:R-:W-:Y:S01]  /*15250*/  ISETP.LT.OR P1, PT, R34.reuse, 0x9, !P1 ;  /* 0x000000092200780c */ /* 0x040fe20004f21670 */
[----:B------:R-:W-:Y:S01]  /*15260*/  FMUL R21, R21, UR19 ;  /* 0x0000001315157c20 */ /* 0x000fe20008400000 */
[----:B------:R-:W-:Y:S01]  /*15270*/  ISETP.LT.OR P3, PT, R34, 0x9, !P3 ;  /* 0x000000092200780c */ /* 0x000fe20005f61670 */
[----:B------:R0:W-:Y:S01]  /*15280*/  @!P0 STG.E.U8 desc[UR28][R26.64+0x10], R31 ;  /* 0x0000101f1a008986 */ /* 0x0001e2000c10111c */
[----:B------:R-:W-:-:S03]  /*15290*/  ISETP.GE.AND P0, PT, R35, 0x22, PT ;  /* 0x000000222300780c */ /* 0x000fc60003f06270 */
[----:B------:R-:W-:Y:S01]  /*152a0*/  @!P5 STG.E.U8 desc[UR28][R24.64+0x18], R33 ;  /* 0x000018211800d986 */ /* 0x000fe2000c10111c */
[----:B------:R-:W-:Y:S01]  /*152b0*/  ISETP.LT.OR P5, PT, R34, 0x1, !P2 ;  /* 0x000000012200780c */ /* 0x000fe200057a1670 */
[----:B------:R-:W-:Y:S01]  /*152c0*/  FMUL R20, R20, UR19 ;  /* 0x0000001314147c20 */ /* 0x000fe20008400000 */
[----:B------:R-:W-:Y:S01]  /*152d0*/  F2FP.SATFINITE.E4M3.F32.PACK_AB_MERGE_C R23, RZ, R23, RZ ;  /* 0x00000017ff17723e */ /* 0x000fe200048070ff */
[----:B------:R-:W-:Y:S01]  /*152e0*/  FMUL R19, R19, UR19 ;  /* 0x0000001313137c20 */ /* 0x000fe20008400000 */
[----:B-1----:R-:W-:Y:S01]  /*152f0*/  F2FP.SATFINITE.E4M3.F32.PACK_AB_MERGE_C R29, RZ, R22, RZ ;  /* 0x00000016ff1d723e */ /* 0x002fe200048070ff */
[----:B------:R-:W-:Y:S01]  /*15300*/  FMUL R18, R18, UR19 ;  /* 0x0000001312127c20 */ /* 0x000fe20008400000 */
[----:B------:R-:W-:Y:S01]  /*15310*/  F2FP.SATFINITE.E4M3.F32.PACK_AB_MERGE_C R21, RZ, R21, RZ ;  /* 0x00000015ff15723e */ /* 0x000fe200048070ff */
[----:B------:R-:W-:Y:S01]  /*15320*/  FMUL R17, R17, UR19 ;  /* 0x0000001311117c20 */ /* 0x000fe20008400000 */
[----:B------:R-:W-:Y:S01]  /*15330*/  ISETP.LT.OR P6, PT, R34, 0x1, !P0 ;  /* 0x000000012200780c */ /* 0x000fe200047c1670 */
[----:B------:R-:W-:Y:S01]  /*15340*/  @!P4 STG.E.U8 desc[UR28][R24.64+0x19], R23 ;  /* 0x000019171800c986 */ /* 0x000fe2000c10111c */
[----:B0-----:R-:W-:-:S03]  /*15350*/  F2FP.SATFINITE.E4M3.F32.PACK_AB_MERGE_C R31, RZ, R20, RZ ;  /* 0x00000014ff1f723e */ /* 0x001fc600048070ff */
[----:B------:R-:W-:Y:S01]  /*15360*/  @!P1 STG.E.U8 desc[UR28][R26.64+0x18], R29 ;  /* 0x0000181d1a009986 */ /* 0x000fe2000c10111c */
[----:B------:R-:W-:-:S03]  /*15370*/  ISETP.GE.AND P1, PT, R35, 0x2a, PT ;  /* 0x0000002a2300780c */ /* 0x000fc60003f26270 */
[----:B------:R0:W-:Y:S01]  /*15380*/  @!P3 STG.E.U8 desc[UR28][R26.64+0x19], R21 ;  /* 0x000019151a00b986 */ /* 0x0001e2000c10111c */
[----:B------:R-:W-:Y:S02]  /*15390*/  ISETP.GE.AND P3, PT, R35, 0x29, PT ;  /* 0x000000292300780c */ /* 0x000fe40003f66270 */
[----:B------:R-:W-:Y:S01]  /*153a0*/  ISETP.LT.OR P2, PT, R34, 0x9, !P2 ;  /* 0x000000092200780c */ /* 0x000fe20005741670 */
[----:B------:R-:W-:Y:S01]  /*153b0*/  FMUL R16, R16, UR19 ;  /* 0x0000001310107c20 */ /* 0x000fe20008400000 */
[C---:B------:R-:W-:Y:S01]  /*153c0*/  ISETP.LT.OR P0, PT, R34.reuse, 0x9, !P0 ;  /* 0x000000092200780c */ /* 0x040fe20004701670 */
[----:B------:R-:W-:Y:S01]  /*153d0*/  @!P5 STG.E.U8 desc[UR28][R24.64+0x20], R31 ;  /* 0x0000201f1800d986 */ /* 0x000fe2000c10111c */
[----:B------:R-:W-:Y:S02]  /*153e0*/  F2FP.SATFINITE.E4M3.F32.PACK_AB_MERGE_C R19, RZ, R19, RZ ;  /* 0x00000013ff13723e */ /* 0x000fe400048070ff */
[C---:B------:R-:W-:Y:S01]  /*153f0*/  ISETP.LT.OR P4, PT, R34.reuse, 0x1, !P3 ;  /* 0x000000012200780c */ /* 0x040fe20005f81670 */
[----:B------:R-:W-:Y:S01]  /*15400*/  FMUL R15, R15, UR19 ;  /* 0x000000130f0f7c20 */ /* 0x000fe20008400000 */
[----:B------:R-:W-:Y:S01]  /*15410*/  ISETP.LT.OR P5, PT, R34, 0x1, !P1 ;  /* 0x000000012200780c */ /* 0x000fe20004fa1670 */
[----:B------:R-:W-:Y:S01]  /*15420*/  FMUL R14, R14, UR19 ;  /* 0x000000130e0e7c20 */ /* 0x000fe20008400000 */
[----:B------:R-:W-:Y:S01]  /*15430*/  ISETP.LT.OR P3, PT, R34, 0x9, !P3 ;  /* 0x000000092200780c */ /* 0x000fe20005f61670 */
[----:B------:R1:W-:Y:S01]  /*15440*/  @!P6 STG.E.U8 desc[UR28][R24.64+0x21], R19 ;  /* 0x000021131800e986 */ /* 0x0003e2000c10111c */
[----:B------:R-:W-:-:S02]  /*15450*/  F2FP.SATFINITE.E4M3.F32.PACK_AB_MERGE_C R17, RZ, R17, RZ ;  /* 0x00000011ff11723e */ /* 0x000fc400048070ff */
[----:B0-----:R-:W-:Y:S01]  /*15460*/  F2FP.SATFINITE.E4M3.F32.PACK_AB_MERGE_C R21, RZ, R16, RZ ;  /* 0x00000010ff15723e */ /* 0x001fe200048070ff */
[----:B------:R-:W-:Y:S01]  /*15470*/  FMUL R13, R13, UR19 ;  /* 0x000000130d0d7c20 */ /* 0x000fe20008400000 */
[----:B------:R-:W-:Y:S01]  /*15480*/  F2FP.SATFINITE.E4M3.F32.PACK_AB_MERGE_C R15, RZ, R15, RZ ;  /* 0x0000000fff0f723e */ /* 0x000fe200048070ff */
[----:B------:R-:W-:Y:S01]  /*15490*/  @!P0 STG.E.U8 desc[UR28][R26.64+0x21], R17 ;  /* 0x000021111a008986 */ /* 0x000fe2000c10111c */
[----:B------:R-:W-:Y:S01]  /*154a0*/  F2FP.SATFINITE.E4M3.F32.PACK_AB_MERGE_C R23, RZ, R14, RZ ;  /* 0x0000000eff17723e */ /* 0x000fe200048070ff */
[----:B------:R-:W-:Y:S01]  /*154b0*/  FMUL R12, R12, UR19 ;  /* 0x000000130c0c7c20 */ /* 0x000fe20008400000 */
[----:B------:R-:W-:Y:S01]  /*154c0*/  FMUL R11, R11, UR19 ;  /* 0x000000130b0b7c20 */ /* 0x000fe20008400000 */
[----:B------:R-:W-:Y:S01]  /*154d0*/  FMUL R10, R10, UR19 ;  /* 0x000000130a0a7c20 */ /* 0x000fe20008400000 */
[----:B------:R-:W-:Y:S01]  /*154e0*/  FMUL R9, R9, UR19 ;  /* 0x0000001309097c20 */ /* 0x000fe20008400000 */
[----:B-1----:R-:W-:Y:S01]  /*154f0*/  F2FP.SATFINITE.E4M3.F32.PACK_AB_MERGE_C R19, RZ, R18, RZ ;  /* 0x00000012ff13723e */ /* 0x002fe200048070ff */
[----:B------:R-:W-:Y:S01]  /*15500*/  FMUL R8, R8, UR19 ;  /* 0x0000001308087c20 */ /* 0x000fe20008400000 */
[----:B------:R-:W-:Y:S01]  /*15510*/  ISETP.GE.AND P0, PT, R35, 0x31, PT ;  /* 0x000000312300780c */ /* 0x000fe20003f06270 */
[----:B------:R-:W-:Y:S01]  /*15520*/  FMUL R7, R7, UR19 ;  /* 0x0000001307077c20 */ /* 0x000fe20008400000 */
[----:B-----5:R-:W-:Y:S01]  /*15530*/  FMUL R5, R5, UR19 ;  /* 0x0000001305057c20 */ /* 0x020fe20008400000 */
[----:B------:R-:W-:Y:S01]  /*15540*/  @!P2 STG.E.U8 desc[UR28][R26.64+0x20], R19 ;  /* 0x000020131a00a986 */ /* 0x000fe2000c10111c */
[----:B------:R-:W-:-:S02]  /*15550*/  ISETP.GE.AND P2, PT, R35, 0x32, PT ;  /* 0x000000322300780c */ /* 0x000fc40003f46270 */
[C---:B------:R-:W-:Y:S01]  /*15560*/  ISETP.LT.OR P1, PT, R34.reuse, 0x9, !P1 ;  /* 0x000000092200780c */ /* 0x040fe20004f21670 */
[----:B------:R-:W-:Y:S01]  /*15570*/  @!P4 STG.E.U8 desc[UR28][R24.64+0x28], R21 ;  /* 0x000028151800c986 */ /* 0x000fe2000c10111c */
[----:B------:R-:W-:-:S03]  /*15580*/  ISETP.LT.OR P4, PT, R34, 0x1, !P2 ;  /* 0x000000012200780c */ /* 0x000fc60005781670 */
[----:B------:R0:W-:Y:S01]  /*15590*/  @!P5 STG.E.U8 desc[UR28][R24.64+0x29], R15 ;  /* 0x0000290f1800d986 */ /* 0x0001e2000c10111c */
[----:B------:R-:W-:-:S03]  /*155a0*/  ISETP.LT.OR P2, PT, R34, 0x9, !P2 ;  /* 0x000000092200780c */ /* 0x000fc60005741670 */
[----:B------:R-:W-:Y:S01]  /*155b0*/  @!P3 STG.E.U8 desc[UR28][R26.64+0x28], R23 ;  /* 0x000028171a00b986 */ /* 0x000fe2000c10111c */
[C---:B------:R-:W-:Y:S02]  /*155c0*/  ISETP.LT.OR P3, PT, R34.reuse, 0x1, !P0 ;  /* 0x000000012200780c */ /* 0x040fe40004761670 */
[----:B------:R-:W-:Y:S01]  /*155d0*/  ISETP.LT.OR P0, PT, R34, 0x9, !P0 ;  /* 0x000000092200780c */ /* 0x000fe20004701670 */
[----:B------:R-:W2:Y:S01]  /*155e0*/  LDL.LU R223, [R1+0x18] ;  /* 0x0000180001df7983 */ /* 0x000ea20000300800 */
[----:B------:R-:W-:Y:S02]  /*155f0*/  F2FP.SATFINITE.E4M3.F32.PACK_AB_MERGE_C R13, RZ, R13, RZ ;  /* 0x0000000dff0d723e */ /* 0x000fe400048070ff */
[----:B------:R-:W-:Y:S01]  /*15600*/  F2FP.SATFINITE.E4M3.F32.PACK_AB_MERGE_C R11, RZ, R11, RZ ;  /* 0x0000000bff0b723e */ /* 0x000fe200048070ff */
[----:B------:R-:W2:Y:S01]  /*15610*/  LDL.LU R221, [R1+0x14] ;  /* 0x0000140001dd7983 */ /* 0x000ea20000300800 */
[----:B0-----:R-:W-:Y:S02]  /*15620*/  F2FP.SATFINITE.E4M3.F32.PACK_AB_MERGE_C R15, RZ, R12, RZ ;  /* 0x0000000cff0f723e */ /* 0x001fe400048070ff */
[----:B------:R-:W-:-:S02]  /*15630*/  F2FP.SATFINITE.E4M3.F32.PACK_AB_MERGE_C R17, RZ, R10, RZ ;  /* 0x0000000aff11723e */ /* 0x000fc400048070ff */
[----:B------:R-:W-:Y:S01]  /*15640*/  F2FP.SATFINITE.E4M3.F32.PACK_AB_MERGE_C R9, RZ, R9, RZ ;  /* 0x00000009ff09723e */ /* 0x000fe200048070ff */
[----:B------:R-:W-:Y:S04]  /*15650*/  @!P1 STG.E.U8 desc[UR28][R26.64+0x29], R13 ;  /* 0x0000290d1a009986 */ /* 0x000fe8000c10111c */
[----:B------:R-:W-:Y:S04]  /*15660*/  @!P3 STG.E.U8 desc[UR28][R24.64+0x30], R15 ;  /* 0x0000300f1800b986 */ /* 0x000fe8000c10111c */
[----:B------:R-:W-:Y:S04]  /*15670*/  @!P4 STG.E.U8 desc[UR28][R24.64+0x31], R11 ;  /* 0x0000310b1800c986 */ /* 0x000fe8000c10111c */
[----:B------:R-:W-:Y:S01]  /*15680*/  @!P0 STG.E.U8 desc[UR28][R26.64+0x30], R17 ;  /* 0x000030111a008986 */ /* 0x000fe2000c10111c */
[----:B------:R-:W-:-:S03]  /*15690*/  ISETP.GE.AND P0, PT, R35, 0x39, PT ;  /* 0x000000392300780c */ /* 0x000fc60003f06270 */
[----:B------:R0:W-:Y:S01]  /*156a0*/  @!P2 STG.E.U8 desc[UR28][R26.64+0x31], R9 ;  /* 0x000031091a00a986 */ /* 0x0001e2000c10111c */
[----:B------:R-:W-:Y:S02]  /*156b0*/  ISETP.GE.AND P2, PT, R35, 0x3a, PT ;  /* 0x0000003a2300780c */ /* 0x000fe40003f46270 */
[C---:B------:R-:W-:Y:S02]  /*156c0*/  ISETP.LT.OR P4, PT, R34.reuse, 0x1, !P0 ;  /* 0x000000012200780c */ /* 0x040fe40004781670 */
[C---:B------:R-:W-:Y:S02]  /*156d0*/  ISETP.LT.OR P3, PT, R34.reuse, 0x1, !P2 ;  /* 0x000000012200780c */ /* 0x040fe40005761670 */
[----:B------:R-:W-:Y:S01]  /*156e0*/  ISETP.LT.OR P2, PT, R34, 0x9, !P2 ;  /* 0x000000092200780c */ /* 0x000fe20005741670 */
[----:B------:R-:W-:Y:S01]  /*156f0*/  FMUL R4, R4, UR19 ;  /* 0x0000001304047c20 */ /* 0x000fe20008400000 */
[----:B------:R-:W-:Y:S01]  /*15700*/  F2FP.SATFINITE.E4M3.F32.PACK_AB_MERGE_C R7, RZ, R7, RZ ;  /* 0x00000007ff07723e */ /* 0x000fe200048070ff */
[----:B------:R-:W-:Y:S01]  /*15710*/  FMUL R3, R3, UR19 ;  /* 0x0000001303037c20 */ /* 0x000fe20008400000 */
[----:B------:R-:W-:-:S02]  /*15720*/  F2FP.SATFINITE.E4M3.F32.PACK_AB_MERGE_C R5, RZ, R5, RZ ;  /* 0x00000005ff05723e */ /* 0x000fc400048070ff */
[----:B0-----:R-:W-:Y:S02]  /*15730*/  F2FP.SATFINITE.E4M3.F32.PACK_AB_MERGE_C R9, RZ, R8, RZ ;  /* 0x00000008ff09723e */ /* 0x001fe400048070ff */
[----:B------:R-:W-:Y:S02]  /*15740*/  ISETP.GE.AND P1, PT, R35, 0x41, PT ;  /* 0x000000412300780c */ /* 0x000fe40003f26270 */
[C---:B------:R-:W-:Y:S01]  /*15750*/  ISETP.LT.OR P0, PT, R34.reuse, 0x9, !P0 ;  /* 0x000000092200780c */ /* 0x040fe20004701670 */
[----:B------:R0:W-:Y:S01]  /*15760*/  @!P4 STG.E.U8 desc[UR28][R24.64+0x38], R9 ;  /* 0x000038091800c986 */ /* 0x0001e2000c10111c */
[----:B------:R-:W-:Y:S02]  /*15770*/  ISETP.LT.OR P5, PT, R34, 0x1, !P1 ;  /* 0x000000012200780c */ /* 0x000fe40004fa1670 */
[----:B------:R-:W-:Y:S01]  /*15780*/  F2FP.SATFINITE.E4M3.F32.PACK_AB_MERGE_C R13, RZ, R4, RZ ;  /* 0x00000004ff0d723e */ /* 0x000fe200048070ff */
[----:B------:R-:W-:Y:S01]  /*15790*/  @!P3 STG.E.U8 desc[UR28][R24.64+0x39], R7 ;  /* 0x000039071800b986 */ /* 0x000fe2000c10111c */
[----:B------:R-:W-:Y:S01]  /*157a0*/  FMUL R6, R6, UR19 ;  /* 0x0000001306067c20 */ /* 0x000fe20008400000 */
[----:B------:R-:W-:-:S02]  /*157b0*/  FMUL R0, R0, UR19 ;  /* 0x0000001300007c20 */ /* 0x000fc40008400000 */
[----:B------:R1:W-:Y:S01]  /*157c0*/  @!P2 STG.E.U8 desc[UR28][R26.64+0x39], R5 ;  /* 0x000039051a00a986 */ /* 0x0003e2000c10111c */
[----:B------:R-:W-:Y:S01]  /*157d0*/  FMUL R2, R2, UR19 ;  /* 0x0000001302027c20 */ /* 0x000fe20008400000 */
[----:B------:R-:W-:Y:S02]  /*157e0*/  F2FP.SATFINITE.E4M3.F32.PACK_AB_MERGE_C R11, RZ, R6, RZ ;  /* 0x00000006ff0b723e */ /* 0x000fe400048070ff */
[----:B0-----:R-:W-:Y:S02]  /*157f0*/  F2FP.SATFINITE.E4M3.F32.PACK_AB_MERGE_C R9, RZ, R0, RZ ;  /* 0x00000000ff09723e */ /* 0x001fe400048070ff */
[----:B-1----:R-:W-:Y:S01]  /*15800*/  F2FP.SATFINITE.E4M3.F32.PACK_AB_MERGE_C R5, RZ, R3, RZ ;  /* 0x00000003ff05723e */ /* 0x002fe200048070ff */
[----:B------:R-:W-:Y:S01]  /*15810*/  @!P0 STG.E.U8 desc[UR28][R26.64+0x38], R11 ;  /* 0x0000380b1a008986 */ /* 0x000fe2000c10111c */
[----:B------:R-:W-:-:S03]  /*15820*/  F2FP.SATFINITE.E4M3.F32.PACK_AB_MERGE_C R7, RZ, R2, RZ ;  /* 0x00000002ff07723e */ /* 0x000fc600048070ff */
[----:B------:R0:W-:Y:S01]  /*15830*/  @!P5 STG.E.U8 desc[UR28][R24.64+0x40], R13 ;  /* 0x0000400d1800d986 */ /* 0x0001e2000c10111c */
[----:B---3--:R-:W-:Y:S01]  /*15840*/  FMUL R3, R222, UR19 ;  /* 0x00000013de037c20 */ /* 0x008fe20008400000 */
[----:B----4-:R-:W-:Y:S01]  /*15850*/  FMUL R0, R224, UR19 ;  /* 0x00000013e0007c20 */ /* 0x010fe20008400000 */
[----:B--2---:R-:W-:Y:S01]  /*15860*/  FMUL R2, R227, UR19 ;  /* 0x00000013e3027c20 */ /* 0x004fe20008400000 */
[----:B------:R-:W-:Y:S02]  /*15870*/  FMUL R4, R225, UR19 ;  /* 0x00000013e1047c20 */ /* 0x000fe40008400000 */
[----:B------:R-:W2:Y:S04]  /*15880*/  LDL.LU R225, [R1+0x1c] ;  /* 0x00001c0001e17983 */ /* 0x000ea80000300800 */
[----:B------:R-:W3:Y:S04]  /*15890*/  LDL.LU R222, [R1+0x20] ;  /* 0x0000200001de7983 */ /* 0x000ee80000300800 */
[----:B------:R-:W4:Y:S01]  /*158a0*/  LDL.LU R224, [R1+0x24] ;  /* 0x0000240001e07983 */ /* 0x000f220000300800 */
[----:B0-----:R-:W-:Y:S01]  /*158b0*/  F2FP.SATFINITE.E4M3.F32.PACK_AB_MERGE_C R13, RZ, R3, RZ ;  /* 0x00000003ff0d723e */ /* 0x001fe200048070ff */
[----:B------:R-:W-:-:S02]  /*158c0*/  FMUL R3, R226, UR19 ;  /* 0x00000013e2037c20 */ /* 0x000fc40008400000 */
[----:B------:R-:W4:Y:S04]  /*158d0*/  LDL.LU R227, [R1+0x28] ;  /* 0x0000280001e37983 */ /* 0x000f280000300800 */
[----:B------:R-:W4:Y:S01]  /*158e0*/  LDL.LU R226, [R1+0x2c] ;  /* 0x00002c0001e27983 */ /* 0x000f220000300800 */
[----:B------:R-:W-:-:S04]  /*158f0*/  ISETP.GE.AND P3, PT, R35, 0x42, PT ;  /* 0x000000422300780c */ /* 0x000fc80003f66270 */
[C---:B------:R-:W-:Y:S02]  /*15900*/  ISETP.LT.OR P4, PT, R34.reuse, 0x1, !P3 ;  /* 0x000000012200780c */ /* 0x040fe40005f81670 */
[C---:B------:R-:W-:Y:S02]  /*15910*/  ISETP.LT.OR P3, PT, R34.reuse, 0x9, !P3 ;  /* 0x000000092200780c */ /* 0x040fe40005f61670 */
[C---:B------:R-:W-:Y:S02]  /*15920*/  ISETP.GE.AND P2, PT, R35.reuse, 0x49, PT ;  /* 0x000000492300780c */ /* 0x040fe40003f46270 */
[C---:B------:R-:W-:Y:S02]  /*15930*/  ISETP.LT.OR P1, PT, R34.reuse, 0x9, !P1 ;  /* 0x000000092200780c */ /* 0x040fe40004f21670 */
[----:B------:R-:W-:Y:S02]  /*15940*/  ISETP.LT.OR P5, PT, R34, 0x1, !P2 ;  /* 0x000000012200780c */ /* 0x000fe400057a1670 */
[----:B------:R-:W-:-:S03]  /*15950*/  ISETP.GE.AND P0, PT, R35, 0x4a, PT ;  /* 0x0000004a2300780c */ /* 0x000fc60003f06270 */
[----:B------:R0:W-:Y:S01]  /*15960*/  @!P4 STG.E.U8 desc[UR28][R24.64+0x41], R5 ;  /* 0x000041051800c986 */ /* 0x0001e2000c10111c */
[----:B------:R-:W-:-:S03]  /*15970*/  ISETP.LT.OR P6, PT, R34, 0x1, !P0 ;  /* 0x000000012200780c */ /* 0x000fc600047c1670 */
[----:B------:R-:W-:Y:S01]  /*15980*/  @!P3 STG.E.U8 desc[UR28][R26.64+0x41], R9 ;  /* 0x000041091a00b986 */ /* 0x000fe2000c10111c */
[----:B------:R-:W-:Y:S02]  /*15990*/  ISETP.GE.AND P3, PT, R35, 0x51, PT ;  /* 0x000000512300780c */ /* 0x000fe40003f66270 */
[----:B------:R-:W-:Y:S02]  /*159a0*/  F2FP.SATFINITE.E4M3.F32.PACK_AB_MERGE_C R11, RZ, R4, RZ ;  /* 0x00000004ff0b723e */ /* 0x000fe400048070ff */
[C---:B------:R-:W-:Y:S02]  /*159b0*/  ISETP.LT.OR P2, PT, R34.reuse, 0x9, !P2 ;  /* 0x000000092200780c */ /* 0x040fe40005741670 */
[C---:B------:R-:W-:Y:S02]  /*159c0*/  ISETP.LT.OR P0, PT, R34.reuse, 0x9, !P0 ;  /* 0x000000092200780c */ /* 0x040fe40004701670 */
[----:B------:R-:W-:Y:S02]  /*159d0*/  ISETP.LT.OR P4, PT, R34, 0x1, !P3 ;  /* 0x000000012200780c */ /* 0x000fe40005f81670 */
[----:B0-----:R-:W-:Y:S01]  /*159e0*/  F2FP.SATFINITE.E4M3.F32.PACK_AB_MERGE_C R5, RZ, R0, RZ ;  /* 0x00000000ff05723e */ /* 0x001fe200048070ff */
[----:B------:R0:W-:Y:S01]  /*159f0*/  @!P1 STG.E.U8 desc[UR28][R26.64+0x40], R7 ;  /* 0x000040071a009986 */ /* 0x0001e2000c10111c */
[----:B------:R-:W-:-:S03]  /*15a00*/  F2FP.SATFINITE.E4M3.F32.PACK_AB_MERGE_C R3, RZ, R3, RZ ;  /* 0x00000003ff03723e */ /* 0x000fc600048070ff */
[----:B------:R1:W-:Y:S04]  /*15a10*/  @!P5 STG.E.U8 desc[UR28][R24.64+0x48], R11 ;  /* 0x0000480b1800d986 */ /* 0x0003e8000c10111c */
[----:B------:R-:W-:Y:S01]  /*15a20*/  @!P6 STG.E.U8 desc[UR28][R24.64+0x49], R13 ;  /* 0x0000490d1800e986 */ /* 0x000fe2000c10111c */
[----:B0-----:R-:W-:-:S03]  /*15a30*/  F2FP.SATFINITE.E4M3.F32.PACK_AB_MERGE_C R7, RZ, R2, RZ ;  /* 0x00000002ff07723e */ /* 0x001fc600048070ff */
[----:B------:R-:W-:Y:S04]  /*15a40*/  @!P2 STG.E.U8 desc[UR28][R26.64+0x48], R5 ;  /* 0x000048051a00a986 */ /* 0x000fe8000c10111c */
[----:B------:R-:W-:Y:S04]  /*15a50*/  @!P0 STG.E.U8 desc[UR28][R26.64+0x49], R7 ;  /* 0x000049071a008986 */ /* 0x000fe8000c10111c */
[----:B------:R4:W-:Y:S01]  /*15a60*/  @!P4 STG.E.U8 desc[UR28][R24.64+0x50], R3 ;  /* 0x000050031800c986 */ /* 0x0009e2000c10111c */
[----:B------:R-:W-:Y:S01]  /*15a70*/  FMUL R0, R223, UR19 ;  /* 0x00000013df007c20 */ /* 0x000fe20008400000 */
[----:B------:R-:W-:-:S02]  /*15a80*/  FMUL R4, R221, UR19 ;  /* 0x00000013dd047c20 */ /* 0x000fc40008400000 */
[----:B------:R-:W4:Y:S04]  /*15a90*/  LDL.LU R221, [R1+0x30] ;  /* 0x0000300001dd7983 */ /* 0x000f280000300800 */
[----:B------:R-:W4:Y:S01]  /*15aa0*/  LDL.LU R223, [R1+0x34] ;  /* 0x0000340001df7983 */ /* 0x000f220000300800 */
[----:B-1----:R-:W-:Y:S02]  /*15ab0*/  F2FP.SATFINITE.E4M3.F32.PACK_AB_MERGE_C R11, RZ, R0, RZ ;  /* 0x00000000ff0b723e */ /* 0x002fe400048070ff */
[----:B------:R-:W-:Y:S01]  /*15ac0*/  F2FP.SATFINITE.E4M3.F32.PACK_AB_MERGE_C R9, RZ, R4, RZ ;  /* 0x00000004ff09723e */ /* 0x000fe200048070ff */
[----:B--2---:R-:W-:Y:S02]  /*15ad0*/  FMUL R0, R225, UR19 ;  /* 0x00000013e1007c20 */ /* 0x004fe40008400000 */
[----:B------:R-:W2:Y:S01]  /*15ae0*/  LDL.LU R225, [R1+0x38] ;  /* 0x0000380001e17983 */ /* 0x000ea20000300800 */
[----:B---3--:R-:W-:-:S03]  /*15af0*/  FMUL R2, R222, UR19 ;  /* 0x00000013de027c20 */ /* 0x008fc60008400000 */
[----:B------:R-:W3:Y:S01]  /*15b00*/  LDL.LU R222, [R1+0x3c] ;  /* 0x00003c0001de7983 */ /* 0x000ee20000300800 */
[----:B----4-:R-:W-:-:S03]  /*15b10*/  FMUL R3, R224, UR19 ;  /* 0x00000013e0037c20 */ /* 0x010fc60008400000 */
[----:B------:R-:W4:Y:S01]  /*15b20*/  LDL.LU R224, [R1+0x40] ;  /* 0x0000400001e07983 */ /* 0x000f220000300800 */
[----:B------:R-:W-:Y:S01]  /*15b30*/  F2FP.SATFINITE.E4M3.F32.PACK_AB_MERGE_C R5, RZ, R0, RZ ;  /* 0x00000000ff05723e */ /* 0x000fe200048070ff */
[----:B------:R-:W-:Y:S02]  /*15b40*/  FMUL R4, R227, UR19 ;  /* 0x00000013e3047c20 */ /* 0x000fe40008400000 */
[----:B------:R-:W4:Y:S01]  /*15b50*/  LDL.LU R227, [R1+0x44] ;  /* 0x0000440001e37983 */ /* 0x000f220000300800 */
[----:B------:R-:W-:-:S03]  /*15b60*/  FMUL R0, R226, UR19 ;  /* 0x00000013e2007c20 */ /* 0x000fc60008400000 */
[----:B------:R-:W4:Y:S01]  /*15b70*/  LDL.LU R226, [R1+0x48] ;  /* 0x0000480001e27983 */ /* 0x000f220000300800 */
[C---:B------:R-:W-:Y:S02]  /*15b80*/  ISETP.GE.AND P1, PT, R35.reuse, 0x52, PT ;  /* 0x000000522300780c */ /* 0x040fe40003f26270 */
[----:B------:R-:W-:Y:S02]  /*15b90*/  ISETP.GE.AND P2, PT, R35, 0x5a, PT ;  /* 0x0000005a2300780c */ /* 0x000fe40003f46270 */
[C---:B------:R-:W-:Y:S02]  /*15ba0*/  ISETP.LT.OR P5, PT, R34.reuse, 0x1, !P1 ;  /* 0x000000012200780c */ /* 0x040fe40004fa1670 */
[C---:B------:R-:W-:Y:S02]  /*15bb0*/  ISETP.LT.OR P3, PT, R34.reuse, 0x9, !P3 ;  /* 0x000000092200780c */ /* 0x040fe40005f61670 */
[C---:B------:R-:W-:Y:S02]  /*15bc0*/  ISETP.LT.OR P1, PT, R34.reuse, 0x9, !P1 ;  /* 0x000000092200780c */ /* 0x040fe40004f21670 */
[----:B------:R-:W-:-:S02]  /*15bd0*/  ISETP.LT.OR P4, PT, R34, 0x1, !P2 ;  /* 0x000000012200780c */ /* 0x000fc40005781670 */
[----:B------:R-:W-:Y:S02]  /*15be0*/  ISETP.GE.AND P0, PT, R35, 0x59, PT ;  /* 0x000000592300780c */ /* 0x000fe40003f06270 */
[----:B------:R-:W-:Y:S02]  /*15bf0*/  F2FP.SATFINITE.E4M3.F32.PACK_AB_MERGE_C R7, RZ, R2, RZ ;  /* 0x00000002ff07723e */ /* 0x000fe400048070ff */
[----:B------:R-:W-:Y:S01]  /*15c00*/  F2FP.SATFINITE.E4M3.F32.PACK_AB_MERGE_C R3, RZ, R3, RZ ;  /* 0x00000003ff03723e */ /* 0x000fe200048070ff */
[----:B------:R0:W-:Y:S01]  /*15c10*/  @!P5 STG.E.U8 desc[UR28][R24.64+0x51], R9 ;  /* 0x000051091800d986 */ /* 0x0001e2000c10111c */
[----:B------:R-:W-:-:S03]  /*15c20*/  ISETP.LT.OR P2, PT, R34, 0x9, !P2 ;  /* 0x000000092200780c */ /* 0x000fc60005741670 */
[----:B------:R1:W-:Y:S01]  /*15c30*/  @!P3 STG.E.U8 desc[UR28][R26.64+0x50], R11 ;  /* 0x0000500b1a00b986 */ /* 0x0003e2000c10111c */
[----:B------:R-:W-:-:S03]  /*15c40*/  ISETP.LT.OR P3, PT, R34, 0x1, !P0 ;  /* 0x000000012200780c */ /* 0x000fc60004761670 */
[----:B------:R1:W-:Y:S04]  /*15c50*/  @!P1 STG.E.U8 desc[UR28][R26.64+0x51], R5 ;  /* 0x000051051a009986 */ /* 0x0003e8000c10111c */
[----:B------:R-:W-:Y:S01]  /*15c60*/  @!P4 STG.E.U8 desc[UR28][R24.64+0x59], R3 ;  /* 0x000059031800c986 */ /* 0x000fe2000c10111c */
[----:B0-----:R-:W-:Y:S02]  /*15c70*/  F2FP.SATFINITE.E4M3.F32.PACK_AB_MERGE_C R9, RZ, R4, RZ ;  /* 0x00000004ff09723e */ /* 0x001fe400048070ff */
[----:B-1----:R-:W-:-:S03]  /*15c80*/  F2FP.SATFINITE.E4M3.F32.PACK_AB_MERGE_C R11, RZ, R0, RZ ;  /* 0x00000000ff0b723e */ /* 0x002fc600048070ff */
[----:B------:R0:W-:Y:S04]  /*15c90*/  @!P3 STG.E.U8 desc[UR28][R24.64+0x58], R7 ;  /* 0x000058071800b986 */ /* 0x0001e8000c10111c */
[----:B------:R1:W-:Y:S01]  /*15ca0*/  @!P2 STG.E.U8 desc[UR28][R26.64+0x59], R11 ;  /* 0x0000590b1a00a986 */ /* 0x0003e2000c10111c */
[----:B------:R-:W-:-:S03]  /*15cb0*/  FMUL R2, R223, UR19 ;  /* 0x00000013df027c20 */ /* 0x000fc60008400000 */
[----:B------:R-:W4:Y:S01]  /*15cc0*/  LDL.LU R223, [R1+0x4c] ;  /* 0x00004c0001df7983 */ /* 0x000f220000300800 */
[----:B------:R-:W-:-:S05]  /*15cd0*/  FMUL R0, R221, UR19 ;  /* 0x00000013dd007c20 */ /* 0x000fca0008400000 */
[----:B------:R-:W-:Y:S02]  /*15ce0*/  F2FP.SATFINITE.E4M3.F32.PACK_AB_MERGE_C R5, RZ, R0, RZ ;  /* 0x00000000ff05723e */ /* 0x000fe400048070ff */
[----:B0-----:R-:W-:Y:S01]  /*15cf0*/  F2FP.SATFINITE.E4M3.F32.PACK_AB_MERGE_C R7, RZ, R2, RZ ;  /* 0x00000002ff07723e */ /* 0x001fe200048070ff */
[----:B--2---:R-:W-:Y:S02]  /*15d00*/  FMUL R3, R225, UR19 ;  /* 0x00000013e1037c20 */ /* 0x004fe40008400000 */
[----:B------:R-:W2:Y:S01]  /*15d10*/  LDL.LU R225, [R1+0x50] ;  /* 0x0000500001e17983 */ /* 0x000ea20000300800 */
[----:B---3--:R-:W-:-:S03]  /*15d20*/  FMUL R4, R222, UR19 ;  /* 0x00000013de047c20 */ /* 0x008fc60008400000 */
[----:B------:R-:W3:Y:S01]  /*15d30*/  LDL.LU R222, [R1+0x54] ;  /* 0x0000540001de7983 */ /* 0x000ee20000300800 */
[----:B----4-:R-:W-:-:S03]  /*15d40*/  FMUL R0, R224, UR19 ;  /* 0x00000013e0007c20 */ /* 0x010fc60008400000 */
[----:B------:R-:W4:Y:S02]  /*15d50*/  LDL.LU R224, [R1+0x58] ;  /* 0x0000580001e07983 */ /* 0x000f240000300800 */
[----:B-1----:R-:W-:Y:S01]  /*15d60*/  F2FP.SATFINITE.E4M3.F32.PACK_AB_MERGE_C R11, RZ, R0, RZ ;  /* 0x00000000ff0b723e */ /* 0x002fe200048070ff */
[----:B------:R-:W-:Y:S01]  /*15d70*/  FMUL R0, R227, UR19 ;  /* 0x00000013e3007c20 */ /* 0x000fe20008400000 */
[----:B------:R-:W-:Y:S01]  /*15d80*/  FMUL R2, R226, UR19 ;  /* 0x00000013e2027c20 */ /* 0x000fe20008400000 */
[----:B------:R-:W4:Y:S04]  /*15d90*/  LDL.LU R227, [R1+0x5c] ;  /* 0x00005c0001e37983 */ /* 0x000f280000300800 */
[----:B------:R-:W4:Y:S01]  /*15da0*/  LDL.LU R226, [R1+0x60] ;  /* 0x0000600001e27983 */ /* 0x000f220000300800 */
[----:B------:R-:W-:-:S02]  /*15db0*/  ISETP.LT.OR P0, PT, R34, 0x9, !P0 ;  /* 0x000000092200780c */ /* 0x000fc40004701670 */
[----:B------:R-:W-:Y:S01]  /*15dc0*/  ISETP.GE.AND P2, PT, R35, 0x62, PT ;  /* 0x000000622300780c */ /* 0x000fe20003f46270 */
[----:B------:R-:W4:Y:S03]  /*15dd0*/  LDL.LU R221, [R1+0x64] ;  /* 0x0000640001dd7983 */ /* 0x000f260000300800 */
[----:B------:R-:W-:-:S07]  /*15de0*/  ISETP.LT.OR P3, PT, R34, 0x1, !P2 ;  /* 0x000000012200780c */ /* 0x000fce0005761670 */
[----:B------:R0:W-:Y:S01]  /*15df0*/  @!P0 STG.E.U8 desc[UR28][R26.64+0x58], R9 ;  /* 0x000058091a008986 */ /* 0x0001e2000c10111c */
[----:B------:R-:W-:-:S04]  /*15e00*/  ISETP.GE.AND P0, PT, R35, 0x61, PT ;  /* 0x000000612300780c */ /* 0x000fc80003f06270 */
[C---:B------:R-:W-:Y:S02]  /*15e10*/  ISETP.LT.OR P4, PT, R34.reuse, 0x1, !P0 ;  /* 0x000000012200780c */ /* 0x040fe40004781670 */
[C---:B------:R-:W-:Y:S02]  /*15e20*/  ISETP.LT.OR P0, PT, R34.reuse, 0x9, !P0 ;  /* 0x000000092200780c */ /* 0x040fe40004701670 */
[----:B------:R-:W-:Y:S02]  /*15e30*/  ISETP.GE.AND P1, PT, R35, 0x69, PT ;  /* 0x000000692300780c */ /* 0x000fe40003f26270 */
[----:B------:R-:W-:Y:S01]  /*15e40*/  F2FP.SATFINITE.E4M3.F32.PACK_AB_MERGE_C R3, RZ, R3, RZ ;  /* 0x00000003ff03723e */ /* 0x000fe200048070ff */
[----:B------:R-:W-:Y:S01]  /*15e50*/  @!P3 STG.E.U8 desc[UR28][R24.64+0x61], R7 ;  /* 0x000061071800b986 */ /* 0x000fe2000c10111c */
[C---:B------:R-:W-:Y:S02]  /*15e60*/  ISETP.LT.OR P2, PT, R34.reuse, 0x9, !P2 ;  /* 0x000000092200780c */ /* 0x040fe40005741670 */
[----:B------:R-:W-:-:S03]  /*15e70*/  ISETP.LT.OR P5, PT, R34, 0x1, !P1 ;  /* 0x000000012200780c */ /* 0x000fc60004fa1670 */
[----:B------:R1:W-:Y:S01]  /*15e80*/  @!P4 STG.E.U8 desc[UR28][R24.64+0x60], R5 ;  /* 0x000060051800c986 */ /* 0x0003e2000c10111c */
[----:B------:R-:W-:-:S03]  /*15e90*/  ISETP.GE.AND P3, PT, R35, 0x6a, PT ;  /* 0x0000006a2300780c */ /* 0x000fc60003f66270 */
[----:B------:R1:W-:Y:S01]  /*15ea0*/  @!P0 STG.E.U8 desc[UR28][R26.64+0x60], R3 ;  /* 0x000060031a008986 */ /* 0x0003e2000c10111c */
[----:B0-----:R-:W-:Y:S02]  /*15eb0*/  F2FP.SATFINITE.E4M3.F32.PACK_AB_MERGE_C R9, RZ, R4, RZ ;  /* 0x00000004ff09723e */ /* 0x001fe400048070ff */
[C---:B------:R-:W-:Y:S02]  /*15ec0*/  ISETP.LT.OR P4, PT, R34.reuse, 0x1, !P3 ;  /* 0x000000012200780c */ /* 0x040fe40005f81670 */
[----:B------:R-:W-:Y:S02]  /*15ed0*/  ISETP.LT.OR P3, PT, R34, 0x9, !P3 ;  /* 0x000000092200780c */ /* 0x000fe40005f61670 */
[----:B-1----:R-:W-:Y:S01]  /*15ee0*/  F2FP.SATFINITE.E4M3.F32.PACK_AB_MERGE_C R5, RZ, R0, RZ ;  /* 0x00000000ff05723e */ /* 0x002fe200048070ff */
[----:B------:R-:W-:Y:S04]  /*15ef0*/  @!P2 STG.E.U8 desc[UR28][R26.64+0x61], R9 ;  /* 0x000061091a00a986 */ /* 0x000fe8000c10111c */
[----:B------:R0:W-:Y:S01]  /*15f00*/  @!P5 STG.E.U8 desc[UR28][R24.64+0x68], R11 ;  /* 0x0000680b1800d986 */ /* 0x0001e2000c10111c */
[----:B------:R-:W-:-:S03]  /*15f10*/  F2FP.SATFINITE.E4M3.F32.PACK_AB_MERGE_C R7, RZ, R2, RZ ;  /* 0x00000002ff07723e */ /* 0x000fc600048070ff */
[----:B------:R-:W-:Y:S01]  /*15f20*/  @!P4 STG.E.U8 desc[UR28][R24.64+0x69], R5 ;  /* 0x000069051800c986 */ /* 0x000fe2000c10111c */
[----:B------:R-:W-:-:S03]  /*15f30*/  FMUL R3, R223, UR19 ;  /* 0x00000013df037c20 */ /* 0x000fc60008400000 */
[----:B------:R-:W4:Y:S02]  /*15f40*/  LDL.LU R223, [R1+0x68] ;  /* 0x0000680001df7983 */ /* 0x000f240000300800 */
[----:B------:R-:W-:-:S05]  /*15f50*/  F2FP.SATFINITE.E4M3.F32.PACK_AB_MERGE_C R3, RZ, R3, RZ ;  /* 0x00000003ff03723e */ /* 0x000fca00048070ff */
[----:B------:R1:W-:Y:S01]  /*15f60*/  @!P3 STG.E.U8 desc[UR28][R26.64+0x69], R3 ;  /* 0x000069031a00b986 */ /* 0x0003e2000c10111c */
[----:B--2---:R-:W-:-:S03]  /*15f70*/  FMUL R4, R225, UR19 ;  /* 0x00000013e1047c20 */ /* 0x004fc60008400000 */
[----:B------:R-:W2:Y:S01]  /*15f80*/  LDL.LU R225, [R1+0x6c] ;  /* 0x00006c0001e17983 */ /* 0x000ea20000300800 */
[----:B---3--:R-:W-:-:S03]  /*15f90*/  FMUL R0, R222, UR19 ;  /* 0x00000013de007c20 */ /* 0x008fc60008400000 */
[----:B------:R-:W3:Y:S02]  /*15fa0*/  LDL.LU R222, [R1+0x70] ;  /* 0x0000700001de7983 */ /* 0x000ee40000300800 */
[----:B0-----:R-:W-:Y:S01]  /*15fb0*/  F2FP.SATFINITE.E4M3.F32.PACK_AB_MERGE_C R11, RZ, R0, RZ ;  /* 0x00000000ff0b723e */ /* 0x001fe200048070ff */
[----:B----4-:R-:W-:Y:S02]  /*15fc0*/  FMUL R0, R224, UR19 ;  /* 0x00000013e0007c20 */ /* 0x010fe40008400000 */
[----:B------:R-:W4:Y:S01]  /*15fd0*/  LDL.LU R224, [R1+0x74] ;  /* 0x0000740001e07983 */ /* 0x000f220000300800 */
[----:B------:R-:W-:-:S03]  /*15fe0*/  FMUL R2, R227, UR19 ;  /* 0x00000013e3027c20 */ /* 0x000fc60008400000 */
[----:B------:R-:W4:Y:S01]  /*15ff0*/  LDL.LU R227, [R1+0x78] ;  /* 0x0000780001e37983 */ /* 0x000f220000300800 */
[----:B-1----:R-:W-:-:S03]  /*16000*/  FMUL R3, R226, UR19 ;  /* 0x00000013e2037c20 */ /* 0x002fc60008400000 */
[----:B------:R-:W4:Y:S01]  /*16010*/  LDL.LU R226, [R1+0x7c] ;  /* 0x00007c0001e27983 */ /* 0x000f220000300800 */
[C---:B------:R-:W-:Y:S02]  /*16020*/  ISETP.GE.AND P0, PT, R35.reuse, 0x72, PT ;  /* 0x000000722300780c */ /* 0x040fe40003f06270 */
[C---:B------:R-:W-:Y:S02]  /*16030*/  ISETP.LT.OR P1, PT, R34.reuse, 0x9, !P1 ;  /* 0x000000092200780c */ /* 0x040fe40004f21670 */
[C---:B------:R-:W-:Y:S02]  /*16040*/  ISETP.LT.OR P6, PT, R34.reuse, 0x1, !P0 ;  /* 0x000000012200780c */ /* 0x040fe400047c1670 */
[C---:B------:R-:W-:Y:S02]  /*16050*/  ISETP.GE.AND P2, PT, R35.reuse, 0x71, PT ;  /* 0x000000712300780c */ /* 0x040fe40003f46270 */
[----:B------:R-:W-:Y:S02]  /*16060*/  ISETP.GE.AND P3, PT, R35, 0x79, PT ;  /* 0x000000792300780c */ /* 0x000fe40003f66270 */
[----:B------:R-:W-:-:S02]  /*16070*/  ISETP.LT.OR P5, PT, R34, 0x1, !P2 ;  /* 0x000000012200780c */ /* 0x000fc400057a1670 */
[C---:B------:R-:W-:Y:S02]  /*16080*/  ISETP.LT.OR P2, PT, R34.reuse, 0x9, !P2 ;  /* 0x000000092200780c */ /* 0x040fe40005741670 */
[C---:B------:R-:W-:Y:S02]  /*16090*/  ISETP.LT.OR P0, PT, R34.reuse, 0x9, !P0 ;  /* 0x000000092200780c */ /* 0x040fe40004701670 */
[----:B------:R-:W-:Y:S02]  /*160a0*/  ISETP.LT.OR P4, PT, R34, 0x1, !P3 ;  /* 0x000000012200780c */ /* 0x000fe40005f81670 */
[----:B------:R-:W-:Y:S01]  /*160b0*/  F2FP.SATFINITE.E4M3.F32.PACK_AB_MERGE_C R5, RZ, R0, RZ ;  /* 0x00000000ff05723e */ /* 0x000fe200048070ff */
[----:B------:R0:W-:Y:S01]  /*160c0*/  @!P1 STG.E.U8 desc[UR28][R26.64+0x68], R7 ;  /* 0x000068071a009986 */ /* 0x0001e2000c10111c */
[----:B------:R-:W-:Y:S01]  /*160d0*/  F2FP.SATFINITE.E4M3.F32.PACK_AB_MERGE_C R9, RZ, R4, RZ ;  /* 0x00000004ff09723e */ /* 0x000fe200048070ff */
[----:B------:R-:W-:Y:S02]  /*160e0*/  FMUL R4, R221, UR19 ;  /* 0x00000013dd047c20 */ /* 0x000fe40008400000 */
[----:B------:R-:W-:Y:S01]  /*160f0*/  @!P6 STG.E.U8 desc[UR28][R24.64+0x71], R11 ;  /* 0x0000710b1800e986 */ /* 0x000fe2000c10111c */
[----:B------:R-:W-:-:S03]  /*16100*/  F2FP.SATFINITE.E4M3.F32.PACK_AB_MERGE_C R3, RZ, R3, RZ ;  /* 0x00000003ff03723e */ /* 0x000fc600048070ff */
[----:B------:R-:W4:Y:S01]  /*16110*/  LDL.LU R221, [R1+0x80] ;  /* 0x0000800001dd7983 */ /* 0x000f220000300800 */
[----:B0-----:R-:W-:-:S03]  /*16120*/  F2FP.SATFINITE.E4M3.F32.PACK_AB_MERGE_C R7, RZ, R2, RZ ;  /* 0x00000002ff07723e */ /* 0x001fc600048070ff */
[----:B------:R0:W-:Y:S04]  /*16130*/  @!P5 STG.E.U8 desc[UR28][R24.64+0x70], R9 ;  /* 0x000070091800d986 */ /* 0x0001e8000c10111c */
[----:B------:R-:W-:Y:S04]  /*16140*/  @!P2 STG.E.U8 desc[UR28][R26.64+0x70], R5 ;  /* 0x000070051a00a986 */ /* 0x000fe8000c10111c */
[----:B------:R-:W-:Y:S04]  /*16150*/  @!P0 STG.E.U8 desc[UR28][R26.64+0x71], R7 ;  /* 0x000071071a008986 */ /* 0x000fe8000c10111c */
[----:B------:R4:W-:Y:S01]  /*16160*/  @!P4 STG.E.U8 desc[UR28][R24.64+0x78], R3 ;  /* 0x000078031800c986 */ /* 0x0009e2000c10111c */
[----:B0-----:R-:W-:Y:S01]  /*16170*/  F2FP.SATFINITE.E4M3.F32.PACK_AB_MERGE_C R9, RZ, R4, RZ ;  /* 0x00000004ff09723e */ /* 0x001fe200048070ff */
[----:B------:R-:W-:-:S02]  /*16180*/  FMUL R0, R223, UR19 ;  /* 0x00000013df007c20 */ /* 0x000fc40008400000 */
[----:B------:R-:W4:Y:S03]  /*16190*/  LDL.LU R223, [R1+0x84] ;  /* 0x0000840001df7983 */ /* 0x000f260000300800 */
        /* <DEDUP_REMOVED lines=19> */
[----:B------:R-:W-:-:S03]  /*162d0*/  F2FP.SATFINITE.E4M3.F32.PACK_AB_MERGE_C R3, RZ, R3, RZ ;  /* 0x00000003ff03723e */ /* 0x000fc600048070ff */
[----:B------:R0:W-:Y:S01]  /*162e0*/  @!P5 STG.E.U8 desc[UR28][R24.64+0x79], R9 ;  /* 0x000079091800d986 */ /* 0x0001e2000c10111c */
[----:B------:R-:W-:-:S03]  /*162f0*/  ISETP.LT.OR P2, PT, R34, 0x9, !P2 ;  /* 0x000000092200780c */ /* 0x000fc60005741670 */
[----:B------:R1:W-:Y:S01]  /*16300*/  @!P3 STG.E.U8 desc[UR28][R26.64+0x78], R11 ;  /* 0x0000780b1a00b986 */ /* 0x0003e2000c10111c */
[----:B------:R-:W-:Y:S02]  /*16310*/  ISETP.LT.OR P3, PT, R34, 0x1, !P0 ;  /* 0x000000012200780c */ /* 0x000fe40004761670 */
[----:B------:R-:W-:Y:S01]  /*16320*/  F2FP.SATFINITE.E4M3.F32.PACK_AB_MERGE_C R7, RZ, R2, RZ ;  /* 0x00000002ff07723e */ /* 0x000fe200048070ff */
[----:B------:R1:W-:Y:S04]  /*16330*/  @!P1 STG.E.U8 desc[UR28][R26.64+0x79], R5 ;  /* 0x000079051a009986 */ /* 0x0003e8000c10111c */
[----:B------:R-:W-:Y:S01]  /*16340*/  @!P4 STG.E.U8 desc[UR28][R24.64+0x81], R3 ;  /* 0x000081031800c986 */ /* 0x000fe2000c10111c */
[----:B0-----:R-:W-:Y:S02]  /*16350*/  F2FP.SATFINITE.E4M3.F32.PACK_AB_MERGE_C R9, RZ, R4, RZ ;  /* 0x00000004ff09723e */ /* 0x001fe400048070ff */
[----:B-1----:R-:W-:Y:S01]  /*16360*/  F2FP.SATFINITE.E4M3.F32.PACK_AB_MERGE_C R11, RZ, R0, RZ ;  /* 0x00000000ff0b723e */ /* 0x002fe200048070ff */
[----:B------:R-:W-:-:S02]  /*16370*/  FMUL R0, R221, UR19 ;  /* 0x00000013dd007c20 */ /* 0x000fc40008400000 */
[----:B------:R0:W-:Y:S03]  /*16380*/  @!P3 STG.E.U8 desc[UR28][R24.64+0x80], R7 ;  /* 0x000080071800b986 */ /* 0x0001e6000c10111c */
[----:B------:R-:W-:Y:S01]  /*16390*/  F2FP.SATFINITE.E4M3.F32.PACK_AB_MERGE_C R5, RZ, R0, RZ ;  /* 0x00000000ff05723e */ /* 0x000fe200048070ff */
[----:B------:R1:W-:Y:S01]  /*163a0*/  @!P2 STG.E.U8 desc[UR28][R26.64+0x81], R11 ;  /* 0x0000810b1a00a986 */ /* 0x0003e2000c10111c */
[----:B------:R-:W-:-:S03]  /*163b0*/  FMUL R2, R223, UR19 ;  /* 0x00000013df027c20 */ /* 0x000fc60008400000 */
[----:B------:R-:W4:Y:S02]  /*163c0*/  LDL.LU R223, [R1+0x9c] ;  /* 0x00009c0001df7983 */ /* 0x000f240000300800 */
        /* <DEDUP_REMOVED lines=8> */
[----:B------:R-:W-:Y:S02]  /*16450*/  FMUL R0, R227, UR19 ;  /* 0x00000013e3007c20 */ /* 0x000fe40008400000 */
[----:B------:R-:W4:Y:S01]  /*16460*/  LDL.LU R227, [R1+0xac] ;  /* 0x0000ac0001e37983 */ /* 0x000f220000300800 */
[----:B------:R-:W-:-:S03]  /*16470*/  FMUL R2, R226, UR19 ;  /* 0x00000013e2027c20 */ /* 0x000fc60008400000 */
[----:B------:R-:W4:Y:S01]  /*16480*/  LDL.LU R226, [R1+0xb0] ;  /* 0x0000b00001e27983 */ /* 0x000f220000300800 */
[C---:B------:R-:W-:Y:S02]  /*16490*/  ISETP.LT.OR P0, PT, R34.reuse, 0x9, !P0 ;  /* 0x000000092200780c */ /* 0x040fe40004701670 */
        /* <DEDUP_REMOVED lines=8> */
[C---:B------:R-:W-:Y:S02]  /*16520*/  ISETP.LT.OR P2, PT, R34.reuse, 0x9, !P2 ;  /* 0x000000092200780c */ /* 0x040fe40005741670 */
[----:B------:R-:W-:Y:S01]  /*16530*/  ISETP.LT.OR P5, PT, R34, 0x1, !P1 ;  /* 0x000000012200780c */ /* 0x000fe20004fa1670 */
[----:B------:R-:W-:Y:S01]  /*16540*/  @!P3 STG.E.U8 desc[UR28][R24.64+0x89], R7 ;  /* 0x000089071800b986 */ /* 0x000fe2000c10111c */
[----:B------:R-:W-:-:S02]  /*16550*/  F2FP.SATFINITE.E4M3.F32.PACK_AB_MERGE_C R3, RZ, R3, RZ ;  /* 0x00000003ff03723e */ /* 0x000fc400048070ff */
[----:B------:R-:W-:Y:S01]  /*16560*/  ISETP.GE.AND P3, PT, R35, 0x92, PT ;  /* 0x000000922300780c */ /* 0x000fe20003f66270 */
[----:B------:R1:W-:Y:S01]  /*16570*/  @!P4 STG.E.U8 desc[UR28][R24.64+0x88], R5 ;  /* 0x000088051800c986 */ /* 0x0003e2000c10111c */
[----:B0-----:R-:W-:Y:S02]  /*16580*/  F2FP.SATFINITE.E4M3.F32.PACK_AB_MERGE_C R9, RZ, R4, RZ ;  /* 0x00000004ff09723e */ /* 0x001fe400048070ff */
[C---:B------:R-:W-:Y:S01]  /*16590*/  ISETP.LT.OR P4, PT, R34.reuse, 0x1, !P3 ;  /* 0x000000012200780c */ /* 0x040fe20005f81670 */
[----:B------:R0:W-:Y:S01]  /*165a0*/  @!P0 STG.E.U8 desc[UR28][R26.64+0x88], R3 ;  /* 0x000088031a008986 */ /* 0x0001e2000c10111c */
[----:B------:R-:W-:-:S03]  /*165b0*/  ISETP.LT.OR P3, PT, R34, 0x9, !P3 ;  /* 0x000000092200780c */ /* 0x000fc60005f61670 */
[----:B------:R-:W-:Y:S01]  /*165c0*/  @!P2 STG.E.U8 desc[UR28][R26.64+0x89], R9 ;  /* 0x000089091a00a986 */ /* 0x000fe2000c10111c */
[----:B-1----:R-:W-:-:S03]  /*165d0*/  F2FP.SATFINITE.E4M3.F32.PACK_AB_MERGE_C R5, RZ, R0, RZ ;  /* 0x00000000ff05723e */ /* 0x002fc600048070ff */
[----:B------:R1:W-:Y:S01]  /*165e0*/  @!P5 STG.E.U8 desc[UR28][R24.64+0x90], R11 ;  /* 0x0000900b1800d986 */ /* 0x0003e2000c10111c */
[----:B------:R-:W-:-:S03]  /*165f0*/  F2FP.SATFINITE.E4M3.F32.PACK_AB_MERGE_C R7, RZ, R2, RZ ;  /* 0x00000002ff07723e */ /* 0x000fc600048070ff */
[----:B------:R-:W-:Y:S01]  /*16600*/  @!P4 STG.E.U8 desc[UR28][R24.64+0x91], R5 ;  /* 0x000091051800c986 */ /* 0x000fe2000c10111c */
[----:B0-----:R-:W-:-:S03]  /*16610*/  FMUL R3, R223, UR19 ;  /* 0x00000013df037c20 */ /* 0x001fc60008400000 */
[----:B------:R-:W4:Y:S02]  /*16620*/  LDL.LU R223, [R1+0xb8] ;  /* 0x0000b80001df7983 */ /* 0x000f240000300800 */
[----:B------:R-:W-:-:S05]  /*16630*/  F2FP.SATFINITE.E4M3.F32.PACK_AB_MERGE_C R3, RZ, R3, RZ ;  /* 0x00000003ff03723e */ /* 0x000fca00048070ff */
[----:B------:R0:W-:Y:S01]  /*16640*/  @!P3 STG.E.U8 desc[UR28][R26.64+0x91], R3 ;  /* 0x000091031a00b986 */ /* 0x0001e2000c10111c */
[----:B--2---:R-:W-:-:S03]  /*16650*/  FMUL R4, R225, UR19 ;  /* 0x00000013e1047c20 */ /* 0x004fc60008400000 */
[----:B------:R-:W2:Y:S01]  /*16660*/  LDL.LU R225, [R1+0xbc] ;  /* 0x0000bc0001e17983 */ /* 0x000ea20000300800 */
[----:B---3--:R-:W-:-:S03]  /*16670*/  FMUL R0, R222, UR19 ;  /* 0x00000013de007c20 */ /* 0x008fc60008400000 */
[----:B------:R-:W3:Y:S02]  /*16680*/  LDL.LU R222, [R1+0xc0] ;  /* 0x0000c00001de7983 */ /* 0x000ee40000300800 */
[----:B-1----:R-:W-:Y:S01]  /*16690*/  F2FP.SATFINITE.E4M3.F32.PACK_AB_MERGE_C R11, RZ, R0, RZ ;  /* 0x00000000ff0b723e */ /* 0x002fe200048070ff */
[----:B----4-:R-:W-:Y:S02]  /*166a0*/  FMUL R0, R224, UR19 ;  /* 0x00000013e0007c20 */ /* 0x010fe40008400000 */
[----:B------:R-:W4:Y:S01]  /*166b0*/  LDL.LU R224, [R1+0xc4] ;  /* 0x0000c40001e07983 */ /* 0x000f220000300800 */
[----:B------:R-:W-:-:S03]  /*166c0*/  FMUL R2, R227, UR19 ;  /* 0x00000013e3027c20 */ /* 0x000fc60008400000 */
[----:B------:R-:W4:Y:S01]  /*166d0*/  LDL.LU R227, [R1+0xc8] ;  /* 0x0000c80001e37983 */ /* 0x000f220000300800 */
[----:B0-----:R-:W-:-:S03]  /*166e0*/  FMUL R3, R226, UR19 ;  /* 0x00000013e2037c20 */ /* 0x001fc60008400000 */
[----:B------:R-:W4:Y:S01]  /*166f0*/  LDL.LU R226, [R1+0xcc] ;  /* 0x0000cc0001e27983 */ /* 0x000f220000300800 */
[C---:B------:R-:W-:Y:S02]  /*16700*/  ISETP.GE.AND P0, PT, R35.reuse, 0x9a, PT ;  /* 0x0000009a2300780c */ /* 0x040fe40003f06270 */
[C---:B------:R-:W-:Y:S02]  /*16710*/  ISETP.LT.OR P1, PT, R34.reuse, 0x9, !P1 ;  /* 0x000000092200780c */ /* 0x040fe40004f21670 */
[C---:B------:R-:W-:Y:S02]  /*16720*/  ISETP.GE.AND P2, PT, R35.reuse, 0x99, PT ;  /* 0x000000992300780c */ /* 0x040fe40003f46270 */
[----:B------:R-:W-:Y:S02]  /*16730*/  ISETP.GE.AND P3, PT, R35, 0xa1, PT ;  /* 0x000000a12300780c */ /* 0x000fe40003f66270 */
[C---:B------:R-:W-:Y:S02]  /*16740*/  ISETP.LT.OR P6, PT, R34.reuse, 0x1, !P0 ;  /* 0x000000012200780c */ /* 0x040fe400047c1670 */
[----:B------:R-:W-:-:S02]  /*16750*/  ISETP.LT.OR P5, PT, R34, 0x1, !P2 ;  /* 0x000000012200780c */ /* 0x000fc400057a1670 */
[C---:B------:R-:W-:Y:S02]  /*16760*/  ISETP.LT.OR P2, PT, R34.reuse, 0x9, !P2 ;  /* 0x000000092200780c */ /* 0x040fe40005741670 */
[C---:B------:R-:W-:Y:S02]  /*16770*/  ISETP.LT.OR P0, PT, R34.reuse, 0x9, !P0 ;  /* 0x000000092200780c */ /* 0x040fe40004701670 */
[----:B------:R-:W-:Y:S01]  /*16780*/  ISETP.LT.OR P4, PT, R34, 0x1, !P3 ;  /* 0x000000012200780c */ /* 0x000fe20005f81670 */
[----:B------:R0:W-:Y:S01]  /*16790*/  @!P1 STG.E.U8 desc[UR28][R26.64+0x90], R7 ;  /* 0x000090071a009986 */ /* 0x0001e2000c10111c */
[----:B------:R-:W-:Y:S01]  /*167a0*/  F2FP.SATFINITE.E4M3.F32.PACK_AB_MERGE_C R9, RZ, R4, RZ ;  /* 0x00000004ff09723e */ /* 0x000fe200048070ff */
[----:B------:R-:W-:Y:S01]  /*167b0*/  FMUL R4, R221, UR19 ;  /* 0x00000013dd047c20 */ /* 0x000fe20008400000 */
[----:B------:R-:W-:Y:S01]  /*167c0*/  F2FP.SATFINITE.E4M3.F32.PACK_AB_MERGE_C R5, RZ, R0, RZ ;  /* 0x00000000ff05723e */ /* 0x000fe200048070ff */
[----:B------:R-:W4:Y:S01]  /*167d0*/  LDL.LU R221, [R1+0xd0] ;  /* 0x0000d00001dd7983 */ /* 0x000f220000300800 */
[----:B------:R-:W-:-:S03]  /*167e0*/  F2FP.SATFINITE.E4M3.F32.PACK_AB_MERGE_C R3, RZ, R3, RZ ;  /* 0x00000003ff03723e */ /* 0x000fc600048070ff */
[----:B------:R-:W-:Y:S01]  /*167f0*/  @!P6 STG.E.U8 desc[UR28][R24.64+0x99], R11 ;  /* 0x0000990b1800e986 */ /* 0x000fe2000c10111c */
        /* <DEDUP_REMOVED lines=21> */
[C---:B------:R-:W-:Y:S02]  /*16950*/  ISETP.LT.OR P3, PT, R34.reuse, 0x9, !P3 ;  /* 0x000000092200780c */ /* 0x040fe40005f61670 */
[C---:B------:R-:W-:Y:S02]  /*16960*/  ISETP.LT.OR P5, PT, R34.reuse, 0x1, !P1 ;  /* 0x000000012200780c */ /* 0x040fe40004fa1670 */
[----:B------:R-:W-:Y:S02]  /*16970*/  ISETP.GE.AND P2, PT, R35, 0xaa, PT ;  /* 0x000000aa2300780c */ /* 0x000fe40003f46270 */
[C---:B------:R-:W-:Y:S02]  /*16980*/  ISETP.LT.OR P1, PT, R34.reuse, 0x9, !P1 ;  /* 0x000000092200780c */ /* 0x040fe40004f21670 */
[----:B------:R-:W-:-:S02]  /*16990*/  ISETP.LT.OR P4, PT, R34, 0x1, !P2 ;  /* 0x000000012200780c */ /* 0x000fc40005781670 */
[----:B------:R-:W-:Y:S02]  /*169a0*/  ISETP.GE.AND P0, PT, R35, 0xa9, PT ;  /* 0x000000a92300780c */ /* 0x000fe40003f06270 */
[----:B------:R-:W-:-:S03]  /*169b0*/  ISETP.LT.OR P2, PT, R34, 0x9, !P2 ;  /* 0x000000092200780c */ /* 0x000fc60005741670 */
[----:B------:R-:W-:Y:S01]  /*169c0*/  @!P5 STG.E.U8 desc[UR28][R24.64+0xa1], R9 ;  /* 0x0000a1091800d986 */ /* 0x000fe2000c10111c */
[----:B------:R-:W-:-:S03]  /*169d0*/  F2FP.SATFINITE.E4M3.F32.PACK_AB_MERGE_C R7, RZ, R2, RZ ;  /* 0x00000002ff07723e */ /* 0x000fc600048070ff */
[----:B------:R0:W-:Y:S01]  /*169e0*/  @!P3 STG.E.U8 desc[UR28][R26.64+0xa0], R11 ;  /* 0x0000a00b1a00b986 */ /* 0x0001e2000c10111c */
[----:B------:R-:W-:Y:S02]  /*169f0*/  ISETP.LT.OR P3, PT, R34, 0x1, !P0 ;  /* 0x000000012200780c */ /* 0x000fe40004761670 */
[----:B------:R-:W-:Y:S01]  /*16a00*/  F2FP.SATFINITE.E4M3.F32.PACK_AB_MERGE_C R3, RZ, R3, RZ ;  /* 0x00000003ff03723e */ /* 0x000fe200048070ff */
[----:B------:R1:W-:Y:S04]  /*16a10*/  @!P1 STG.E.U8 desc[UR28][R26.64+0xa1], R5 ;  /* 0x0000a1051a009986 */ /* 0x0003e8000c10111c */
[----:B------:R-:W-:Y:S01]  /*16a20*/  @!P4 STG.E.U8 desc[UR28][R24.64+0xa9], R3 ;  /* 0x0000a9031800c986 */ /* 0x000fe2000c10111c */
[----:B0-----:R-:W-:Y:S01]  /*16a30*/  F2FP.SATFINITE.E4M3.F32.PACK_AB_MERGE_C R11, RZ, R0, RZ ;  /* 0x00000000ff0b723e */ /* 0x001fe200048070ff */
[----:B------:R-:W-:Y:S01]  /*16a40*/  FMUL R0, R221, UR19 ;  /* 0x00000013dd007c20 */ /* 0x000fe20008400000 */
[----:B------:R-:W-:-:S04]  /*16a50*/  F2FP.SATFINITE.E4M3.F32.PACK_AB_MERGE_C R9, RZ, R4, RZ ;  /* 0x00000004ff09723e */ /* 0x000fc800048070ff */
[----:B-1----:R-:W-:Y:S01]  /*16a60*/  F2FP.SATFINITE.E4M3.F32.PACK_AB_MERGE_C R5, RZ, R0, RZ ;  /* 0x00000000ff05723e */ /* 0x002fe200048070ff */
[----:B------:R0:W-:Y:S04]  /*16a70*/  @!P3 STG.E.U8 desc[UR28][R24.64+0xa8], R7 ;  /* 0x0000a8071800b986 */ /* 0x0001e8000c10111c */
        /* <DEDUP_REMOVED lines=22> */
[C---:B------:R-:W-:Y:S01]  /*16be0*/  ISETP.LT.OR P0, PT, R34.reuse, 0x9, !P0 ;  /* 0x000000092200780c */ /* 0x040fe20004701670 */
[----:B------:R-:W-:Y:S01]  /*16bf0*/  @!P3 STG.E.U8 desc[UR28][R24.64+0xb1], R7 ;  /* 0x0000b1071800b986 */ /* 0x000fe2000c10111c */
[C---:B------:R-:W-:Y:S02]  /*16c00*/  ISETP.GE.AND P1, PT, R35.reuse, 0xb9, PT ;  /* 0x000000b92300780c */ /* 0x040fe40003f26270 */
[----:B------:R-:W-:Y:S02]  /*16c10*/  F2FP.SATFINITE.E4M3.F32.PACK_AB_MERGE_C R3, RZ, R3, RZ ;  /* 0x00000003ff03723e */ /* 0x000fe400048070ff */
[----:B------:R-:W-:Y:S02]  /*16c20*/  ISETP.GE.AND P3, PT, R35, 0xba, PT ;  /* 0x000000ba2300780c */ /* 0x000fe40003f66270 */
[----:B------:R-:W-:-:S02]  /*16c30*/  ISETP.LT.OR P2, PT, R34, 0x9, !P2 ;  /* 0x000000092200780c */ /* 0x000fc40005741670 */
[C---:B------:R-:W-:Y:S01]  /*16c40*/  ISETP.LT.OR P5, PT, R34.reuse, 0x1, !P1 ;  /* 0x000000012200780c */ /* 0x040fe20004fa1670 */
[----:B------:R1:W-:Y:S01]  /*16c50*/  @!P4 STG.E.U8 desc[UR28][R24.64+0xb0], R5 ;  /* 0x0000b0051800c986 */ /* 0x0003e2000c10111c */
[C---:B------:R-:W-:Y:S02]  /*16c60*/  ISETP.LT.OR P4, PT, R34.reuse, 0x1, !P3 ;  /* 0x000000012200780c */ /* 0x040fe40005f81670 */
[----:B------:R-:W-:Y:S01]  /*16c70*/  ISETP.LT.OR P3, PT, R34, 0x9, !P3 ;  /* 0x000000092200780c */ /* 0x000fe20005f61670 */
[----:B------:R1:W-:Y:S01]  /*16c80*/  @!P0 STG.E.U8 desc[UR28][R26.64+0xb0], R3 ;  /* 0x0000b0031a008986 */ /* 0x0003e2000c10111c */
[----:B0-----:R-:W-:Y:S02]  /*16c90*/  F2FP.SATFINITE.E4M3.F32.PACK_AB_MERGE_C R9, RZ, R4, RZ ;  /* 0x00000004ff09723e */ /* 0x001fe400048070ff */
[----:B-1----:R-:W-:-:S03]  /*16ca0*/  F2FP.SATFINITE.E4M3.F32.PACK_AB_MERGE_C R5, RZ, R0, RZ ;  /* 0x00000000ff05723e */ /* 0x002fc600048070ff */
[----:B------:R-:W-:Y:S01]  /*16cb0*/  @!P2 STG.E.U8 desc[UR28][R26.64+0xb1], R9 ;  /* 0x0000b1091a00a986 */ /* 0x000fe2000c10111c */
[----:B------:R-:W-:-:S03]  /*16cc0*/  F2FP.SATFINITE.E4M3.F32.PACK_AB_MERGE_C R7, RZ, R2, RZ ;  /* 0x00000002ff07723e */ /* 0x000fc600048070ff */
[----:B------:R0:W-:Y:S04]  /*16cd0*/  @!P5 STG.E.U8 desc[UR28][R24.64+0xb8], R11 ;  /* 0x0000b80b1800d986 */ /* 0x0001e8000c10111c */
        /* <DEDUP_REMOVED lines=26> */
[----:B------:R-:W-:Y:S01]  /*16e80*/  FMUL R4, R221, UR19 ;  /* 0x00000013dd047c20 */ /* 0x000fe20008400000 */
[----:B------:R-:W-:Y:S01]  /*16e90*/  F2FP.SATFINITE.E4M3.F32.PACK_AB_MERGE_C R5, RZ, R0, RZ ;  /* 0x00000000ff05723e */ /* 0x000fe200048070ff */
[----:B------:R-:W4:Y:S01]  /*16ea0*/  LDL.LU R221, [R1+0x120] ;  /* 0x0001200001dd7983 */ /* 0x000f220000300800 */
[----:B------:R-:W-:-:S03]  /*16eb0*/  F2FP.SATFINITE.E4M3.F32.PACK_AB_MERGE_C R3, RZ, R3, RZ ;  /* 0x00000003ff03723e */ /* 0x000fc600048070ff */
[----:B------:R0:W-:Y:S04]  /*16ec0*/  @!P1 STG.E.U8 desc[UR28][R26.64+0xb8], R7 ;  /* 0x0000b8071a009986 */ /* 0x0001e8000c10111c */
[----:B------:R-:W-:Y:S04]  /*16ed0*/  @!P6 STG.E.U8 desc[UR28][R24.64+0xc1], R11 ;  /* 0x0000c10b1800e986 */ /* 0x000fe8000c10111c */
[----:B------:R1:W-:Y:S01]  /*16ee0*/  @!P5 STG.E.U8 desc[UR28][R24.64+0xc0], R9 ;  /* 0x0000c0091800d986 */ /* 0x0003e2000c10111c */
[----:B0-----:R-:W-:-:S03]  /*16ef0*/  F2FP.SATFINITE.E4M3.F32.PACK_AB_MERGE_C R7, RZ, R2, RZ ;  /* 0x00000002ff07723e */ /* 0x001fc600048070ff */
[----:B------:R0:W-:Y:S04]  /*16f00*/  @!P2 STG.E.U8 desc[UR28][R26.64+0xc0], R5 ;  /* 0x0000c0051a00a986 */ /* 0x0001e8000c10111c */
[----:B------:R-:W-:Y:S01]  /*16f10*/  @!P0 STG.E.U8 desc[UR28][R26.64+0xc1], R7 ;  /* 0x0000c1071a008986 */ /* 0x000fe2000c10111c */
[----:B-1----:R-:W-:-:S03]  /*16f20*/  F2FP.SATFINITE.E4M3.F32.PACK_AB_MERGE_C R9, RZ, R4, RZ ;  /* 0x00000004ff09723e */ /* 0x002fc600048070ff */
[----:B------:R4:W-:Y:S01]  /*16f30*/  @!P4 STG.E.U8 desc[UR28][R24.64+0xc8], R3 ;  /* 0x0000c8031800c986 */ /* 0x0009e2000c10111c */
[----:B------:R-:W-:-:S03]  /*16f40*/  FMUL R0, R223, UR19 ;  /* 0x00000013df007c20 */ /* 0x000fc60008400000 */
[----:B------:R-:W4:Y:S02]  /*16f50*/  LDL.LU R223, [R1+0x124] ;  /* 0x0001240001df7983 */ /* 0x000f240000300800 */
[----:B------:R-:W-:Y:S01]  /*16f60*/  F2FP.SATFINITE.E4M3.F32.PACK_AB_MERGE_C R11, RZ, R0, RZ ;  /* 0x00000000ff0b723e */ /* 0x000fe200048070ff */
[----:B--2---:R-:W-:Y:S02]  /*16f70*/  FMUL R0, R225, UR19 ;  /* 0x00000013e1007c20 */ /* 0x004fe40008400000 */
[----:B------:R-:W2:Y:S01]  /*16f80*/  LDL.LU R225, [R1+0x128] ;  /* 0x0001280001e17983 */ /* 0x000ea20000300800 */
[----:B---3--:R-:W-:-:S03]  /*16f90*/  FMUL R2, R222, UR19 ;  /* 0x00000013de027c20 */ /* 0x008fc60008400000 */
[----:B------:R-:W3:Y:S01]  /*16fa0*/  LDL.LU R222, [R1+0x12c] ;  /* 0x00012c0001de7983 */ /* 0x000ee20000300800 */
[----:B0-----:R-:W-:Y:S01]  /*16fb0*/  F2FP.SATFINITE.E4M3.F32.PACK_AB_MERGE_C R5, RZ, R0, RZ ;  /* 0x00000000ff05723e */ /* 0x001fe200048070ff */
[----:B----4-:R-:W-:Y:S02]  /*16fc0*/  FMUL R3, R224, UR19 ;  /* 0x00000013e0037c20 */ /* 0x010fe40008400000 */
[----:B------:R-:W4:Y:S01]  /*16fd0*/  LDL.LU R224, [R1+0x130] ;  /* 0x0001300001e07983 */ /* 0x000f220000300800 */
[----:B------:R-:W-:-:S03]  /*16fe0*/  FMUL R4, R227, UR19 ;  /* 0x00000013e3047c20 */ /* 0x000fc60008400000 */
        /* <DEDUP_REMOVED lines=10> */
[----:B------:R-:W-:-:S03]  /*17090*/  F2FP.SATFINITE.E4M3.F32.PACK_AB_MERGE_C R7, RZ, R2, RZ ;  /* 0x00000002ff07723e */ /* 0x000fc600048070ff */
[----:B------:R0:W-:Y:S01]  /*170a0*/  @!P5 STG.E.U8 desc[UR28][R24.64+0xc9], R9 ;  /* 0x0000c9091800d986 */ /* 0x0001e2000c10111c */
[----:B------:R-:W-:-:S03]  /*170b0*/  F2FP.SATFINITE.E4M3.F32.PACK_AB_MERGE_C R3, RZ, R3, RZ ;  /* 0x00000003ff03723e */ /* 0x000fc600048070ff */
[----:B------:R1:W-:Y:S01]  /*170c0*/  @!P3 STG.E.U8 desc[UR28][R26.64+0xc8], R11 ;  /* 0x0000c80b1a00b986 */ /* 0x0003e2000c10111c */
[----:B------:R-:W-:-:S03]  /*170d0*/  ISETP.LT.OR P3, PT, R34, 0x1, !P0 ;  /* 0x000000012200780c */ /* 0x000fc60004761670 */
[----:B------:R1:W-:Y:S04]  /*170e0*/  @!P1 STG.E.U8 desc[UR28][R26.64+0xc9], R5 ;  /* 0x0000c9051a009986 */ /* 0x0003e8000c10111c */
[----:B------:R-:W-:Y:S01]  /*170f0*/  @!P4 STG.E.U8 desc[UR28][R24.64+0xd1], R3 ;  /* 0x0000d1031800c986 */ /* 0x000fe2000c10111c */
[----:B0-----:R-:W-:Y:S02]  /*17100*/  F2FP.SATFINITE.E4M3.F32.PACK_AB_MERGE_C R9, RZ, R4, RZ ;  /* 0x00000004ff09723e */ /* 0x001fe400048070ff */
[----:B-1----:R-:W-:Y:S01]  /*17110*/  F2FP.SATFINITE.E4M3.F32.PACK_AB_MERGE_C R11, RZ, R0, RZ ;  /* 0x00000000ff0b723e */ /* 0x002fe200048070ff */
[----:B------:R-:W-:Y:S02]  /*17120*/  FMUL R0, R221, UR19 ;  /* 0x00000013dd007c20 */ /* 0x000fe40008400000 */
[----:B------:R0:W-:Y:S03]  /*17130*/  @!P3 STG.E.U8 desc[UR28][R24.64+0xd0], R7 ;  /* 0x0000d0071800b986 */ /* 0x0001e6000c10111c */
[----:B------:R-:W-:Y:S01]  /*17140*/  F2FP.SATFINITE.E4M3.F32.PACK_AB_MERGE_C R5, RZ, R0, RZ ;  /* 0x00000000ff05723e */ /* 0x000fe200048070ff */
[----:B------:R-:W-:-:S02]  /*17150*/  FMUL R2, R223, UR19 ;  /* 0x00000013df027c20 */ /* 0x000fc40008400000 */
[----:B------:R-:W4:Y:S03]  /*17160*/  LDL.LU R223, [R1+0x13c] ;  /* 0x00013c0001df7983 */ /* 0x000f260000300800 */
[----:B0-----:R-:W-:Y:S01]  /*17170*/  F2FP.SATFINITE.E4M3.F32.PACK_AB_MERGE_C R7, RZ, R2, RZ ;  /* 0x00000002ff07723e */ /* 0x001fe200048070ff */
[----:B--2---:R-:W-:Y:S02]  /*17180*/  FMUL R3, R225, UR19 ;  /* 0x00000013e1037c20 */ /* 0x004fe40008400000 */
[----:B------:R-:W2:Y:S01]  /*17190*/  LDL.LU R225, [R1+0x140] ;  /* 0x0001400001e17983 */ /* 0x000ea20000300800 */
[----:B---3--:R-:W-:-:S03]  /*171a0*/  FMUL R4, R222, UR19 ;  /* 0x00000013de047c20 */ /* 0x008fc60008400000 */
[----:B------:R-:W3:Y:S01]  /*171b0*/  LDL.LU R222, [R1+0x144] ;  /* 0x0001440001de7983 */ /* 0x000ee20000300800 */
[----:B----4-:R-:W-:-:S03]  /*171c0*/  FMUL R0, R224, UR19 ;  /* 0x00000013e0007c20 */ /* 0x010fc60008400000 */
[----:B------:R-:W4:Y:S01]  /*171d0*/  LDL.LU R224, [R1+0x148] ;  /* 0x0001480001e07983 */ /* 0x000f220000300800 */
[----:B------:R-:W-:-:S03]  /*171e0*/  FMUL R2, R226, UR19 ;  /* 0x00000013e2027c20 */ /* 0x000fc60008400000 */
[----:B------:R-:W4:Y:S01]  /*171f0*/  LDL.LU R226, [R1+0x14c] ;  /* 0x00014c0001e27983 */ /* 0x000f220000300800 */
[C---:B------:R-:W-:Y:S02]  /*17200*/  ISETP.LT.OR P0, PT, R34.reuse, 0x9, !P0 ;  /* 0x000000092200780c */ /* 0x040fe40004701670 */
[----:B------:R-:W-:-:S11]  /*17210*/  ISETP.LT.OR P2, PT, R34, 0x9, !P2 ;  /* 0x000000092200780c */ /* 0x000fd60005741670 */
[----:B------:R-:W-:Y:S01]  /*17220*/  @!P0 STG.E.U8 desc[UR28][R26.64+0xd0], R9 ;  /* 0x0000d0091a008986 */ /* 0x000fe2000c10111c */
[----:B------:R-:W-:-:S03]  /*17230*/  ISETP.GE.AND P0, PT, R35, 0xd9, PT ;  /* 0x000000d92300780c */ /* 0x000fc60003f06270 */
[----:B------:R0:W-:Y:S01]  /*17240*/  @!P2 STG.E.U8 desc[UR28][R26.64+0xd1], R11 ;  /* 0x0000d10b1a00a986 */ /* 0x0001e2000c10111c */
[C---:B------:R-:W-:Y:S02]  /*17250*/  ISETP.GE.AND P2, PT, R35.reuse, 0xda, PT ;  /* 0x000000da2300780c */ /* 0x040fe40003f46270 */
[C---:B------:R-:W-:Y:S02]  /*17260*/  ISETP.LT.OR P4, PT, R34.reuse, 0x1, !P0 ;  /* 0x000000012200780c */ /* 0x040fe40004781670 */
[C---:B------:R-:W-:Y:S02]  /*17270*/  ISETP.LT.OR P3, PT, R34.reuse, 0x1, !P2 ;  /* 0x000000012200780c */ /* 0x040fe40005761670 */
[----:B------:R-:W-:Y:S02]  /*17280*/  ISETP.LT.OR P0, PT, R34, 0x9, !P0 ;  /* 0x000000092200780c */ /* 0x000fe40004701670 */
[----:B------:R-:W-:Y:S02]  /*17290*/  ISETP.GE.AND P1, PT, R35, 0xe1, PT ;  /* 0x000000e12300780c */ /* 0x000fe40003f26270 */
[----:B------:R-:W-:-:S02]  /*172a0*/  F2FP.SATFINITE.E4M3.F32.PACK_AB_MERGE_C R3, RZ, R3, RZ ;  /* 0x00000003ff03723e */ /* 0x000fc400048070ff */
[C---:B------:R-:W-:Y:S02]  /*172b0*/  ISETP.LT.OR P2, PT, R34.reuse, 0x9, !P2 ;  /* 0x000000092200780c */ /* 0x040fe40005741670 */
[----:B------:R-:W-:Y:S01]  /*172c0*/  ISETP.LT.OR P5, PT, R34, 0x1, !P1 ;  /* 0x000000012200780c */ /* 0x000fe20004fa1670 */
[----:B------:R1:W-:Y:S01]  /*172d0*/  @!P4 STG.E.U8 desc[UR28][R24.64+0xd8], R5 ;  /* 0x0000d8051800c986 */ /* 0x0003e2000c10111c */
[----:B0-----:R-:W-:Y:S01]  /*172e0*/  F2FP.SATFINITE.E4M3.F32.PACK_AB_MERGE_C R11, RZ, R0, RZ ;  /* 0x00000000ff0b723e */ /* 0x001fe200048070ff */
[----:B------:R-:W-:Y:S02]  /*172f0*/  FMUL R0, R227, UR19 ;  /* 0x00000013e3007c20 */ /* 0x000fe40008400000 */
[----:B------:R0:W-:Y:S04]  /*17300*/  @!P3 STG.E.U8 desc[UR28][R24.64+0xd9], R7 ;  /* 0x0000d9071800b986 */ /* 0x0001e8000c10111c */
[----:B------:R0:W-:Y:S04]  /*17310*/  @!P0 STG.E.U8 desc[UR28][R26.64+0xd8], R3 ;  /* 0x0000d8031a008986 */ /* 0x0001e8000c10111c */
[----:B------:R-:W4:Y:S04]  /*17320*/  LDL.LU R227, [R1+0x150] ;  /* 0x0001500001e37983 */ /* 0x000f280000300800 */
[----:B------:R-:W4:Y:S01]  /*17330*/  LDL.LU R221, [R1+0x154] ;  /* 0x0001540001dd7983 */ /* 0x000f220000300800 */
[----:B------:R-:W-:-:S02]  /*17340*/  F2FP.SATFINITE.E4M3.F32.PACK_AB_MERGE_C R9, RZ, R4, RZ ;  /* 0x00000004ff09723e */ /* 0x000fc400048070ff */
[----:B-1----:R-:W-:-:S03]  /*17350*/  F2FP.SATFINITE.E4M3.F32.PACK_AB_MERGE_C R5, RZ, R0, RZ ;  /* 0x00000000ff05723e */ /* 0x002fc600048070ff */
[----:B------:R-:W-:Y:S01]  /*17360*/  @!P2 STG.E.U8 desc[UR28][R26.64+0xd9], R9 ;  /* 0x0000d9091a00a986 */ /* 0x000fe2000c10111c */
[----:B0-----:R-:W-:-:S03]  /*17370*/  F2FP.SATFINITE.E4M3.F32.PACK_AB_MERGE_C R7, RZ, R2, RZ ;  /* 0x00000002ff07723e */ /* 0x001fc600048070ff */
[----:B------:R0:W-:Y:S01]  /*17380*/  @!P5 STG.E.U8 desc[UR28][R24.64+0xe0], R11 ;  /* 0x0000e00b1800d986 */ /* 0x0001e2000c10111c */
[----:B------:R-:W-:-:S03]  /*17390*/  FMUL R3, R223, UR19 ;  /* 0x00000013df037c20 */ /* 0x000fc60008400000 */
[----:B------:R-:W4:Y:S01]  /*173a0*/  LDL.LU R223, [R1+0x158] ;  /* 0x0001580001df7983 */ /* 0x000f220000300800 */
        /* <DEDUP_REMOVED lines=17> */
[----:B------:R-:W-:Y:S01]  /*174c0*/  ISETP.LT.OR P5, PT, R34, 0x1, !P2 ;  /* 0x000000012200780c */ /* 0x000fe200057a1670 */
[----:B------:R0:W-:Y:S01]  /*174d0*/  @!P4 STG.E.U8 desc[UR28][R24.64+0xe1], R5 ;  /* 0x0000e1051800c986 */ /* 0x0001e2000c10111c */
[----:B------:R-:W-:-:S03]  /*174e0*/  F2FP.SATFINITE.E4M3.F32.PACK_AB_MERGE_C R9, RZ, R4, RZ ;  /* 0x00000004ff09723e */ /* 0x000fc600048070ff */
[----:B------:R-:W-:Y:S04]  /*174f0*/  @!P3 STG.E.U8 desc[UR28][R26.64+0xe1], R3 ;  /* 0x0000e1031a00b986 */ /* 0x000fe8000c10111c */
[----:B------:R1:W-:Y:S01]  /*17500*/  @!P1 STG.E.U8 desc[UR28][R26.64+0xe0], R7 ;  /* 0x0000e0071a009986 */ /* 0x0003e2000c10111c */
[----:B0-----:R-:W-:-:S03]  /*17510*/  F2FP.SATFINITE.E4M3.F32.PACK_AB_MERGE_C R5, RZ, R0, RZ ;  /* 0x00000000ff05723e */ /* 0x001fc600048070ff */
[----:B------:R-:W-:Y:S01]  /*17520*/  @!P6 STG.E.U8 desc[UR28][R24.64+0xe9], R11 ;  /* 0x0000e90b1800e986 */ /* 0x000fe2000c10111c */
[----:B-1----:R-:W-:Y:S01]  /*17530*/  F2FP.SATFINITE.E4M3.F32.PACK_AB_MERGE_C R7, RZ, R2, RZ ;  /* 0x00000002ff07723e */ /* 0x002fe200048070ff */
[----:B------:R-:W-:Y:S02]  /*17540*/  FMUL R3, R227, UR19 ;  /* 0x00000013e3037c20 */ /* 0x000fe40008400000 */
[----:B------:R-:W4:Y:S01]  /*17550*/  LDL.LU R227, [R1+0x16c] ;  /* 0x00016c0001e37983 */ /* 0x000f220000300800 */
[----:B------:R-:W-:-:S03]  /*17560*/  FMUL R4, R221, UR19 ;  /* 0x00000013dd047c20 */ /* 0x000fc60008400000 */
[----:B------:R-:W4:Y:S04]  /*17570*/  LDL.LU R221, [R1+0x170] ;  /* 0x0001700001dd7983 */ /* 0x000f280000300800 */
[----:B------:R0:W-:Y:S02]  /*17580*/  @!P5 STG.E.U8 desc[UR28][R24.64+0xe8], R9 ;  /* 0x0000e8091800d986 */ /* 0x0001e4000c10111c */
[----:B0-----:R-:W-:Y:S01]  /*17590*/  F2FP.SATFINITE.E4M3.F32.PACK_AB_MERGE_C R9, RZ, R4, RZ ;  /* 0x00000004ff09723e */ /* 0x001fe200048070ff */
[----:B------:R-:W-:Y:S02]  /*175a0*/  FMUL R0, R223, UR19 ;  /* 0x00000013df007c20 */ /* 0x000fe40008400000 */
[----:B------:R-:W4:Y:S03]  /*175b0*/  LDL.LU R223, [R1+0x174] ;  /* 0x0001740001df7983 */ /* 0x000f260000300800 */
[----:B------:R-:W-:Y:S01]  /*175c0*/  F2FP.SATFINITE.E4M3.F32.PACK_AB_MERGE_C R11, RZ, R0, RZ ;  /* 0x00000000ff0b723e */ /* 0x000fe200048070ff */
[----:B--2---:R-:W-:-:S02]  /*175d0*/  FMUL R0, R225, UR19 ;  /* 0x00000013e1007c20 */ /* 0x004fc40008400000 */
[----:B------:R-:W2:Y:S01]  /*175e0*/  LDL.LU R225, [R1+0x178] ;  /* 0x0001780001e17983 */ /* 0x000ea20000300800 */
[----:B---3--:R-:W-:-:S03]  /*175f0*/  FMUL R2, R222, UR19 ;  /* 0x00000013de027c20 */ /* 0x008fc60008400000 */
[----:B------:R-:W3:Y:S01]  /*17600*/  LDL.LU R222, [R1+0x17c] ;  /* 0x00017c0001de7983 */ /* 0x000ee20000300800 */
[----:B----4-:R-:W-:-:S03]  /*17610*/  FMUL R4, R226, UR19 ;  /* 0x00000013e2047c20 */ /* 0x010fc60008400000 */
[----:B------:R-:W4:Y:S01]  /*17620*/  LDL.LU R226, [R1+0x180] ;  /* 0x0001800001e27983 */ /* 0x000f220000300800 */
[C---:B------:R-:W-:Y:S02]  /*17630*/  ISETP.GE.AND P3, PT, R35.reuse, 0xf1, PT ;  /* 0x000000f12300780c */ /* 0x040fe40003f66270 */
[C---:B------:R-:W-:Y:S02]  /*17640*/  ISETP.LT.OR P2, PT, R34.reuse, 0x9, !P2 ;  /* 0x000000092200780c */ /* 0x040fe40005741670 */
[C---:B------:R-:W-:Y:S02]  /*17650*/  ISETP.LT.OR P0, PT, R34.reuse, 0x9, !P0 ;  /* 0x000000092200780c */ /* 0x040fe40004701670 */
[----:B------:R-:W-:Y:S02]  /*17660*/  ISETP.LT.OR P4, PT, R34, 0x1, !P3 ;  /* 0x000000012200780c */ /* 0x000fe40005f81670 */
[----:B------:R-:W-:Y:S02]  /*17670*/  ISETP.GE.AND P1, PT, R35, 0xf2, PT ;  /* 0x000000f22300780c */ /* 0x000fe40003f26270 */
[----:B------:R-:W-:-:S02]  /*17680*/  F2FP.SATFINITE.E4M3.F32.PACK_AB_MERGE_C R3, RZ, R3, RZ ;  /* 0x00000003ff03723e */ /* 0x000fc400048070ff */
[----:B------:R-:W-:-:S03]  /*17690*/  ISETP.LT.OR P5, PT, R34, 0x1, !P1 ;  /* 0x000000012200780c */ /* 0x000fc60004fa1670 */
[----:B------:R0:W-:Y:S01]  /*176a0*/  @!P2 STG.E.U8 desc[UR28][R26.64+0xe8], R5 ;  /* 0x0000e8051a00a986 */ /* 0x0001e2000c10111c */
[----:B------:R-:W-:Y:S02]  /*176b0*/  ISETP.GE.AND P2, PT, R35, 0xfa, PT ;  /* 0x000000fa2300780c */ /* 0x000fe40003f46270 */
[C---:B------:R-:W-:Y:S01]  /*176c0*/  ISETP.LT.OR P3, PT, R34.reuse, 0x9, !P3 ;  /* 0x000000092200780c */ /* 0x040fe20005f61670 */
[----:B------:R-:W-:Y:S01]  /*176d0*/  @!P0 STG.E.U8 desc[UR28][R26.64+0xe9], R7 ;  /* 0x0000e9071a008986 */ /* 0x000fe2000c10111c */
[----:B------:R-:W-:-:S03]  /*176e0*/  ISETP.LT.OR P1, PT, R34, 0x9, !P1 ;  /* 0x000000092200780c */ /* 0x000fc60004f21670 */
[----:B------:R1:W-:Y:S01]  /*176f0*/  @!P4 STG.E.U8 desc[UR28][R24.64+0xf0], R3 ;  /* 0x0000f0031800c986 */ /* 0x0003e2000c10111c */
[----:B------:R-:W-:Y:S02]  /*17700*/  ISETP.LT.OR P4, PT, R34, 0x1, !P2 ;  /* 0x000000012200780c */ /* 0x000fe40005781670 */
[----:B0-----:R-:W-:Y:S01]  /*17710*/  F2FP.SATFINITE.E4M3.F32.PACK_AB_MERGE_C R5, RZ, R0, RZ ;  /* 0x00000000ff05723e */ /* 0x001fe200048070ff */
[----:B-1----:R-:W-:Y:S01]  /*17720*/  FMUL R3, R224, UR19 ;  /* 0x00000013e0037c20 */ /* 0x002fe20008400000 */
[----:B------:R0:W-:Y:S04]  /*17730*/  @!P5 STG.E.U8 desc[UR28][R24.64+0xf1], R9 ;  /* 0x0000f1091800d986 */ /* 0x0001e8000c10111c */
[----:B------:R-:W-:Y:S01]  /*17740*/  F2FP.SATFINITE.E4M3.F32.PACK_AB_MERGE_C R3, RZ, R3, RZ ;  /* 0x00000003ff03723e */ /* 0x000fe200048070ff */
[----:B------:R-:W4:Y:S01]  /*17750*/  LDL.LU R224, [R1+0x184] ;  /* 0x0001840001e07983 */ /* 0x000f220000300800 */
[----:B------:R-:W-:Y:S01]  /*17760*/  FMUL R0, R227, UR19 ;  /* 0x00000013e3007c20 */ /* 0x000fe20008400000 */
[----:B------:R-:W-:-:S02]  /*17770*/  F2FP.SATFINITE.E4M3.F32.PACK_AB_MERGE_C R7, RZ, R2, RZ ;  /* 0x00000002ff07723e */ /* 0x000fc400048070ff */
[----:B------:R1:W-:Y:S04]  /*17780*/  @!P3 STG.E.U8 desc[UR28][R26.64+0xf0], R11 ;  /* 0x0000f00b1a00b986 */ /* 0x0003e8000c10111c */
[----:B------:R1:W-:Y:S01]  /*17790*/  @!P1 STG.E.U8 desc[UR28][R26.64+0xf1], R5 ;  /* 0x0000f1051a009986 */ /* 0x0003e2000c10111c */
[----:B0-----:R-:W-:-:S03]  /*177a0*/  F2FP.SATFINITE.E4M3.F32.PACK_AB_MERGE_C R9, RZ, R4, RZ ;  /* 0x00000004ff09723e */ /* 0x001fc600048070ff */
[----:B------:R-:W4:Y:S04]  /*177b0*/  LDL.LU R227, [R1+0x188] ;  /* 0x0001880001e37983 */ /* 0x000f280000300800 */
[----:B------:R2:W-:Y:S01]  /*177c0*/  @!P4 STG.E.U8 desc[UR28][R24.64+0xf9], R3 ;  /* 0x0000f9031800c986 */ /* 0x0005e2000c10111c */
[----:B-1----:R-:W-:Y:S01]  /*177d0*/  F2FP.SATFINITE.E4M3.F32.PACK_AB_MERGE_C R11, RZ, R0, RZ ;  /* 0x00000000ff0b723e */ /* 0x002fe200048070ff */
[----:B------:R-:W-:-:S05]  /*177e0*/  FMUL R0, R221, UR19 ;  /* 0x00000013dd007c20 */ /* 0x000fca0008400000 */
[----:B------:R-:W-:Y:S01]  /*177f0*/  F2FP.SATFINITE.E4M3.F32.PACK_AB_MERGE_C R5, RZ, R0, RZ ;  /* 0x00000000ff05723e */ /* 0x000fe200048070ff */
[----:B------:R-:W-:Y:S02]  /*17800*/  FMUL R2, R223, UR19 ;  /* 0x00000013df027c20 */ /* 0x000fe40008400000 */
[----:B------:R-:W4:Y:S01]  /*17810*/  LDL.LU R223, [R1+0x18c] ;  /* 0x00018c0001df7983 */ /* 0x000f220000300800 */
[----:B--2---:R-:W-:-:S03]  /*17820*/  FMUL R3, R225, UR19 ;  /* 0x00000013e1037c20 */ /* 0x004fc60008400000 */
        /* <DEDUP_REMOVED lines=9> */
[----:B------:R-:W-:-:S09]  /*178c0*/  ISETP.GE.AND P1, PT, R35, 0x109, PT ;  /* 0x000001092300780c */ /* 0x000fd20003f26270 */
[----:B------:R0:W-:Y:S04]  /*178d0*/  @!P3 STG.E.U8 desc[UR28][R24.64+0xf8], R7 ;  /* 0x0000f8071800b986 */ /* 0x0001e8000c10111c */
[----:B------:R-:W-:Y:S01]  /*178e0*/  @!P0 STG.E.U8 desc[UR28][R26.64+0xf8], R9 ;  /* 0x0000f8091a008986 */ /* 0x000fe2000c10111c */
[----:B------:R-:W-:-:S03]  /*178f0*/  ISETP.GE.AND P0, PT, R35, 0x101, PT ;  /* 0x000001012300780c */ /* 0x000fc60003f06270 */
[----:B------:R1:W-:Y:S01]  /*17900*/  @!P2 STG.E.U8 desc[UR28][R26.64+0xf9], R11 ;  /* 0x0000f90b1a00a986 */ /* 0x0003e2000c10111c */
[----:B------:R-:W-:Y:S02]  /*17910*/  ISETP.GE.AND P2, PT, R35, 0x102, PT ;  /* 0x000001022300780c */ /* 0x000fe40003f46270 */
[C---:B------:R-:W-:Y:S02]  /*17920*/  ISETP.LT.OR P4, PT, R34.reuse, 0x1, !P0 ;  /* 0x000000012200780c */ /* 0x040fe40004781670 */
[C---:B------:R-:W-:Y:S02]  /*17930*/  ISETP.LT.OR P3, PT, R34.reuse, 0x1, !P2 ;  /* 0x000000012200780c */ /* 0x040fe40005761670 */
[C---:B------:R-:W-:Y:S02]  /*17940*/  ISETP.LT.OR P0, PT, R34.reuse, 0x9, !P0 ;  /* 0x000000092200780c */ /* 0x040fe40004701670 */
[C---:B------:R-:W-:Y:S02]  /*17950*/  ISETP.LT.OR P2, PT, R34.reuse, 0x9, !P2 ;  /* 0x000000092200780c */ /* 0x040fe40005741670 */
[----:B------:R-:W-:-:S02]  /*17960*/  ISETP.LT.OR P5, PT, R34, 0x1, !P1 ;  /* 0x000000012200780c */ /* 0x000fc40004fa1670 */
[----:B0-----:R-:W-:Y:S02]  /*17970*/  F2FP.SATFINITE.E4M3.F32.PACK_AB_MERGE_C R7, RZ, R2, RZ ;  /* 0x00000002ff07723e */ /* 0x001fe400048070ff */
[----:B------:R-:W-:Y:S02]  /*17980*/  F2FP.SATFINITE.E4M3.F32.PACK_AB_MERGE_C R3, RZ, R3, RZ ;  /* 0x00000003ff03723e */ /* 0x000fe400048070ff */
[----:B-1----:R-:W-:Y:S01]  /*17990*/  F2FP.SATFINITE.E4M3.F32.PACK_AB_MERGE_C R11, RZ, R0, RZ ;  /* 0x00000000ff0b723e */ /* 0x002fe200048070ff */
[----:B------:R-:W-:Y:S01]  /*179a0*/  FMUL R0, R224, UR19 ;  /* 0x00000013e0007c20 */ /* 0x000fe20008400000 */
[----:B------:R0:W-:Y:S01]  /*179b0*/  @!P4 STG.E.U8 desc[UR28][R24.64+0x100], R5 ;  /* 0x000100051800c986 */ /* 0x0001e2000c10111c */
[----:B------:R-:W-:-:S03]  /*179c0*/  F2FP.SATFINITE.E4M3.F32.PACK_AB_MERGE_C R9, RZ, R4, RZ ;  /* 0x00000004ff09723e */ /* 0x000fc600048070ff */
[----:B------:R-:W-:Y:S01]  /*179d0*/  @!P3 STG.E.U8 desc[UR28][R24.64+0x101], R7 ;  /* 0x000101071800b986 */ /* 0x000fe2000c10111c */
[----:B------:R-:W-:-:S03]  /*179e0*/  FMUL R2, R227, UR19 ;  /* 0x00000013e3027c20 */ /* 0x000fc60008400000 */
[----:B------:R-:W4:Y:S04]  /*179f0*/  LDL.LU R224, [R1+0x19c] ;  /* 0x00019c0001e07983 */ /* 0x000f280000300800 */
[----:B------:R1:W-:Y:S01]  /*17a00*/  @!P0 STG.E.U8 desc[UR28][R26.64+0x100], R3 ;  /* 0x000100031a008986 */ /* 0x0003e2000c10111c */
[----:B0-----:R-:W-:-:S03]  /*17a10*/  F2FP.SATFINITE.E4M3.F32.PACK_AB_MERGE_C R5, RZ, R0, RZ ;  /* 0x00000000ff05723e */ /* 0x001fc600048070ff */
[----:B------:R-:W4:Y:S04]  /*17a20*/  LDL.LU R227, [R1+0x1a0] ;  /* 0x0001a00001e37983 */ /* 0x000f280000300800 */
[----:B------:R-:W4:Y:S04]  /*17a30*/  LDL.LU R221, [R1+0x1a4] ;  /* 0x0001a40001dd7983 */ /* 0x000f280000300800 */
[----:B------:R-:W-:Y:S04]  /*17a40*/  @!P2 STG.E.U8 desc[UR28][R26.64+0x101], R9 ;  /* 0x000101091a00a986 */ /* 0x000fe8000c10111c */
[----:B------:R0:W-:Y:S01]  /*17a50*/  @!P5 STG.E.U8 desc[UR28][R24.64+0x108], R11 ;  /* 0x0001080b1800d986 */ /* 0x0001e2000c10111c */
[----:B-1----:R-:W-:-:S03]  /*17a60*/  FMUL R3, R223, UR19 ;  /* 0x00000013df037c20 */ /* 0x002fc60008400000 */
[----:B------:R-:W4:Y:S01]  /*17a70*/  LDL.LU R223, [R1+0x1a8] ;  /* 0x0001a80001df7983 */ /* 0x000f220000300800 */
[----:B---3--:R-:W-:Y:S01]  /*17a80*/  FMUL R0, R222, UR19 ;  /* 0x00000013de007c20 */ /* 0x008fe20008400000 */
[----:B--2---:R-:W-:Y:S02]  /*17a90*/  FMUL R4, R225, UR19 ;  /* 0x00000013e1047c20 */ /* 0x004fe40008400000 */
[----:B------:R-:W2:Y:S02]  /*17aa0*/  LDL.LU R225, [R1+0x1ac] ;  /* 0x0001ac0001e17983 */ /* 0x000ea40000300800 */
[----:B0-----:R-:W-:Y:S01]  /*17ab0*/  F2FP.SATFINITE.E4M3.F32.PACK_AB_MERGE_C R11, RZ, R0, RZ ;  /* 0x00000000ff0b723e */ /* 0x001fe200048070ff */
[----:B----4-:R-:W-:Y:S02]  /*17ac0*/  FMUL R0, R226, UR19 ;  /* 0x00000013e2007c20 */ /* 0x010fe40008400000 */
[----:B------:R-:W3:Y:S01]  /*17ad0*/  LDL.LU R226, [R1+0x1b0] ;  /* 0x0001b00001e27983 */ /* 0x000ee20000300800 */
[----:B------:R-:W-:-:S02]  /*17ae0*/  ISETP.GE.AND P3, PT, R35, 0x10a, PT ;  /* 0x0000010a2300780c */ /* 0x000fc40003f66270 */
[----:B------:R-:W-:Y:S01]  /*17af0*/  ISETP.GE.AND P0, PT, R35, 0x112, PT ;  /* 0x000001122300780c */ /* 0x000fe20003f06270 */
[----:B------:R-:W4:Y:S01]  /*17b00*/  LDL.LU R222, [R1+0x1b4] ;  /* 0x0001b40001de7983 */ /* 0x000f220000300800 */
[C---:B------:R-:W-:Y:S02]  /*17b10*/  ISETP.LT.OR P4, PT, R34.reuse, 0x1, !P3 ;  /* 0x000000012200780c */ /* 0x040fe40005f81670 */
[C---:B------:R-:W-:Y:S02]  /*17b20*/  ISETP.LT.OR P3, PT, R34.reuse, 0x9, !P3 ;  /* 0x000000092200780c */ /* 0x040fe40005f61670 */
[C---:B------:R-:W-:Y:S02]  /*17b30*/  ISETP.LT.OR P1, PT, R34.reuse, 0x9, !P1 ;  /* 0x000000092200780c */ /* 0x040fe40004f21670 */
[----:B------:R-:W-:Y:S02]  /*17b40*/  ISETP.LT.OR P6, PT, R34, 0x1, !P0 ;  /* 0x000000012200780c */ /* 0x000fe400047c1670 */
[----:B------:R-:W-:-:S02]  /*17b50*/  F2FP.SATFINITE.E4M3.F32.PACK_AB_MERGE_C R3, RZ, R3, RZ ;  /* 0x00000003ff03723e */ /* 0x000fc400048070ff */
[----:B------:R-:W-:-:S03]  /*17b60*/  F2FP.SATFINITE.E4M3.F32.PACK_AB_MERGE_C R7, RZ, R2, RZ ;  /* 0x00000002ff07723e */ /* 0x000fc600048070ff */
[----:B------:R0:W-:Y:S01]  /*17b70*/  @!P4 STG.E.U8 desc[UR28][R24.64+0x109], R5 ;  /* 0x000109051800c986 */ /* 0x0001e2000c10111c */
[----:B------:R-:W-:-:S03]  /*17b80*/  F2FP.SATFINITE.E4M3.F32.PACK_AB_MERGE_C R9, RZ, R4, RZ ;  /* 0x00000004ff09723e */ /* 0x000fc600048070ff */
[----:B------:R1:W-:Y:S04]  /*17b90*/  @!P3 STG.E.U8 desc[UR28][R26.64+0x109], R3 ;  /* 0x000109031a00b986 */ /* 0x0003e8000c10111c */
[----:B------:R1:W-:Y:S01]  /*17ba0*/  @!P1 STG.E.U8 desc[UR28][R26.64+0x108], R7 ;  /* 0x000108071a009986 */ /* 0x0003e2000c10111c */
[----:B0-----:R-:W-:-:S03]  /*17bb0*/  F2FP.SATFINITE.E4M3.F32.PACK_AB_MERGE_C R5, RZ, R0, RZ ;  /* 0x00000000ff05723e */ /* 0x001fc600048070ff */
[----:B------:R0:W-:Y:S01]  /*17bc0*/  @!P6 STG.E.U8 desc[UR28][R24.64+0x111], R11 ;  /* 0x0001110b1800e986 */ /* 0x0001e2000c10111c */
[----:B------:R-:W-:-:S03]  /*17bd0*/  FMUL R2, R224, UR19 ;  /* 0x00000013e0027c20 */ /* 0x000fc60008400000 */
[----:B------:R-:W4:Y:S01]  /*17be0*/  LDL.LU R224, [R1+0x1b8] ;  /* 0x0001b80001e07983 */ /* 0x000f220000300800 */
[----:B-1----:R-:W-:-:S03]  /*17bf0*/  FMUL R3, R227, UR19 ;  /* 0x00000013e3037c20 */ /* 0x002fc60008400000 */
[----:B------:R-:W4:Y:S01]  /*17c00*/  LDL.LU R227, [R1+0x1bc] ;  /* 0x0001bc0001e37983 */ /* 0x000f220000300800 */
[----:B------:R-:W-:-:S03]  /*17c10*/  FMUL R4, R221, UR19 ;  /* 0x00000013dd047c20 */ /* 0x000fc60008400000 */
[----:B------:R-:W4:Y:S01]  /*17c20*/  LDL.LU R221, [R1+0x1c0] ;  /* 0x0001c00001dd7983 */ /* 0x000f220000300800 */
[----:B------:R-:W-:Y:S01]  /*17c30*/  F2FP.SATFINITE.E4M3.F32.PACK_AB_MERGE_C R7, RZ, R2, RZ ;  /* 0x00000002ff07723e */ /* 0x000fe200048070ff */
[----:B------:R-:W-:Y:S02]  /*17c40*/  FMUL R0, R223, UR19 ;  /* 0x00000013df007c20 */ /* 0x000fe40008400000 */
[----:B------:R-:W4:Y:S03]  /*17c50*/  LDL.LU R223, [R1+0x1c4] ;  /* 0x0001c40001df7983 */ /* 0x000f260000300800 */
[----:B0-----:R-:W-:Y:S01]  /*17c60*/  F2FP.SATFINITE.E4M3.F32.PACK_AB_MERGE_C R11, RZ, R0, RZ ;  /* 0x00000000ff0b723e */ /* 0x001fe200048070ff */
[----:B--2---:R-:W-:Y:S02]  /*17c70*/  FMUL R0, R225, UR19 ;  /* 0x00000013e1007c20 */ /* 0x004fe40008400000 */
[----:B------:R-:W2:Y:S01]  /*17c80*/  LDL.LU R225, [R1+0x1c8] ;  /* 0x0001c80001e17983 */ /* 0x000ea20000300800 */
[----:B---3--:R-:W-:-:S03]  /*17c90*/  FMUL R2, R226, UR19 ;  /* 0x00000013e2027c20 */ /* 0x008fc60008400000 */
[----:B------:R-:W3:Y:S01]  /*17ca0*/  LDL.LU R226, [R1+0x1cc] ;  /* 0x0001cc0001e27983 */ /* 0x000ee20000300800 */
        /* <DEDUP_REMOVED lines=17> */
[----:B0-----:R-:W-:Y:S02]  /*17dc0*/  F2FP.SATFINITE.E4M3.F32.PACK_AB_MERGE_C R9, RZ, R4, RZ ;  /* 0x00000004ff09723e */ /* 0x001fe400048070ff */
[----:B-1----:R-:W-:Y:S01]  /*17dd0*/  F2FP.SATFINITE.E4M3.F32.PACK_AB_MERGE_C R5, RZ, R0, RZ ;  /* 0x00000000ff05723e */ /* 0x002fe200048070ff */
[----:B----4-:R-:W-:Y:S02]  /*17de0*/  FMUL R3, R222, UR19 ;  /* 0x00000013de037c20 */ /* 0x010fe40008400000 */
[----:B------:R-:W4:Y:S01]  /*17df0*/  LDL.LU R222, [R1+0x1d0] ;  /* 0x0001d00001de7983 */ /* 0x000f220000300800 */
[----:B------:R-:W-:Y:S02]  /*17e00*/  F2FP.SATFINITE.E4M3.F32.PACK_AB_MERGE_C R7, RZ, R2, RZ ;  /* 0x00000002ff07723e */ /* 0x000fe400048070ff */
[----:B------:R-:W-:Y:S01]  /*17e10*/  F2FP.SATFINITE.E4M3.F32.PACK_AB_MERGE_C R3, RZ, R3, RZ ;  /* 0x00000003ff03723e */ /* 0x000fe200048070ff */
[----:B------:R-:W-:-:S02]  /*17e20*/  FMUL R4, R224, UR19 ;  /* 0x00000013e0047c20 */ /* 0x000fc40008400000 */
[----:B------:R-:W4:Y:S01]  /*17e30*/  LDL.LU R224, [R1+0x1d4] ;  /* 0x0001d40001e07983 */ /* 0x000f220000300800 */
[----:B------:R-:W-:-:S03]  /*17e40*/  FMUL R0, R227, UR19 ;  /* 0x00000013e3007c20 */ /* 0x000fc60008400000 */
[----:B------:R-:W4:Y:S04]  /*17e50*/  LDL.LU R227, [R1+0x1d8] ;  /* 0x0001d80001e37983 */ /* 0x000f280000300800 */
[----:B------:R0:W-:Y:S04]  /*17e60*/  @!P5 STG.E.U8 desc[UR28][R24.64+0x119], R9 ;  /* 0x000119091800d986 */ /* 0x0001e8000c10111c */
[----:B------:R-:W-:Y:S04]  /*17e70*/  @!P3 STG.E.U8 desc[UR28][R26.64+0x118], R11 ;  /* 0x0001180b1a00b986 */ /* 0x000fe8000c10111c */
[----:B------:R-:W-:Y:S04]  /*17e80*/  @!P1 STG.E.U8 desc[UR28][R26.64+0x119], R5 ;  /* 0x000119051a009986 */ /* 0x000fe8000c10111c */
[----:B------:R2:W-:Y:S01]  /*17e90*/  @!P4 STG.E.U8 desc[UR28][R24.64+0x121], R3 ;  /* 0x000121031800c986 */ /* 0x0005e2000c10111c */
[----:B0-----:R-:W-:Y:S01]  /*17ea0*/  F2FP.SATFINITE.E4M3.F32.PACK_AB_MERGE_C R9, RZ, R4, RZ ;  /* 0x00000004ff09723e */ /* 0x001fe200048070ff */
[----:B------:R-:W-:-:S02]  /*17eb0*/  FMUL R2, R223, UR19 ;  /* 0x00000013df027c20 */ /* 0x000fc40008400000 */
[----:B------:R-:W4:Y:S01]  /*17ec0*/  LDL.LU R223, [R1+0x1dc] ;  /* 0x0001dc0001df7983 */ /* 0x000f220000300800 */
[----:B--2---:R-:W-:-:S03]  /*17ed0*/  FMUL R3, R225, UR19 ;  /* 0x00000013e1037c20 */ /* 0x004fc60008400000 */
[----:B------:R-:W2:Y:S01]  /*17ee0*/  LDL.LU R225, [R1+0x1e0] ;  /* 0x0001e00001e17983 */ /* 0x000ea20000300800 */
[----:B---3--:R-:W-:-:S03]  /*17ef0*/  FMUL R4, R226, UR19 ;  /* 0x00000013e2047c20 */ /* 0x008fc60008400000 */
[----:B------:R-:W3:Y:S01]  /*17f00*/  LDL.LU R226, [R1+0x1e4] ;  /* 0x0001e40001e27983 */ /* 0x000ee20000300800 */
[----:B------:R-:W-:Y:S02]  /*17f10*/  ISETP.GE.AND P0, PT, R35, 0x121, PT ;  /* 0x000001212300780c */ /* 0x000fe40003f06270 */
[C---:B------:R-:W-:Y:S02]  /*17f20*/  ISETP.LT.OR P2, PT, R34.reuse, 0x9, !P2 ;  /* 0x000000092200780c */ /* 0x040fe40005741670 */
[C---:B------:R-:W-:Y:S02]  /*17f30*/  ISETP.LT.OR P3, PT, R34.reuse, 0x1, !P0 ;  /* 0x000000012200780c */ /* 0x040fe40004761670 */
[----:B------:R-:W-:Y:S02]  /*17f40*/  ISETP.LT.OR P0, PT, R34, 0x9, !P0 ;  /* 0x000000092200780c */ /* 0x000fe40004701670 */
[----:B------:R-:W-:Y:S01]  /*17f50*/  F2FP.SATFINITE.E4M3.F32.PACK_AB_MERGE_C R11, RZ, R0, RZ ;  /* 0x00000000ff0b723e */ /* 0x000fe200048070ff */
[----:B------:R-:W-:-:S08]  /*17f60*/  FMUL R0, R221, UR19 ;  /* 0x00000013dd007c20 */ /* 0x000fd00008400000 */
[----:B------:R0:W-:Y:S04]  /*17f70*/  @!P3 STG.E.U8 desc[UR28][R24.64+0x120], R7 ;  /* 0x000120071800b986 */ /* 0x0001e8000c10111c */
[----:B------:R-:W-:Y:S01]  /*17f80*/  @!P0 STG.E.U8 desc[UR28][R26.64+0x120], R9 ;  /* 0x000120091a008986 */ /* 0x000fe2000c10111c */
[----:B------:R-:W-:-:S03]  /*17f90*/  ISETP.GE.AND P0, PT, R35, 0x129, PT ;  /* 0x000001292300780c */ /* 0x000fc60003f06270 */
[----:B------:R1:W-:Y:S01]  /*17fa0*/  @!P2 STG.E.U8 desc[UR28][R26.64+0x121], R11 ;  /* 0x0001210b1a00a986 */ /* 0x0003e2000c10111c */
[----:B------:R-:W-:Y:S02]  /*17fb0*/  ISETP.GE.AND P2, PT, R35, 0x12a, PT ;  /* 0x0000012a2300780c */ /* 0x000fe40003f46270 */
[C---:B------:R-:W-:Y:S02]  /*17fc0*/  ISETP.LT.OR P4, PT, R34.reuse, 0x1, !P0 ;  /* 0x000000012200780c */ /* 0x040fe40004781670 */
[C---:B------:R-:W-:Y:S02]  /*17fd0*/  ISETP.LT.OR P3, PT, R34.reuse, 0x1, !P2 ;  /* 0x000000012200780c */ /* 0x040fe40005761670 */
[----:B------:R-:W-:Y:S02]  /*17fe0*/  ISETP.LT.OR P0, PT, R34, 0x9, !P0 ;  /* 0x000000092200780c */ /* 0x000fe40004701670 */
[----:B------:R-:W-:Y:S02]  /*17ff0*/  F2FP.SATFINITE.E4M3.F32.PACK_AB_MERGE_C R5, RZ, R0, RZ ;  /* 0x00000000ff05723e */ /* 0x000fe400048070ff */
[----:B0-----:R-:W-:-:S02]  /*18000*/  F2FP.SATFINITE.E4M3.F32.PACK_AB_MERGE_C R7, RZ, R2, RZ ;  /* 0x00000002ff07723e */ /* 0x001fc400048070ff */
[----:B------:R-:W-:Y:S01]  /*18010*/  F2FP.SATFINITE.E4M3.F32.PACK_AB_MERGE_C R3, RZ, R3, RZ ;  /* 0x00000003ff03723e */ /* 0x000fe200048070ff */
[----:B----4-:R-:W-:Y:S02]  /*18020*/  FMUL R0, R222, UR19 ;  /* 0x00000013de007c20 */ /* 0x010fe40008400000 */
[----:B------:R-:W4:Y:S03]  /*18030*/  LDL.LU R222, [R1+0x1e8] ;  /* 0x0001e80001de7983 */ /* 0x000f260000300800 */
[----:B-1----:R-:W-:Y:S01]  /*18040*/  F2FP.SATFINITE.E4M3.F32.PACK_AB_MERGE_C R11, RZ, R0, RZ ;  /* 0x00000000ff0b723e */ /* 0x002fe200048070ff */
[----:B------:R0:W-:Y:S01]  /*18050*/  @!P4 STG.E.U8 desc[UR28][R24.64+0x128], R5 ;  /* 0x000128051800c986 */ /* 0x0001e2000c10111c */
[----:B------:R-:W-:-:S03]  /*18060*/  FMUL R0, R224, UR19 ;  /* 0x00000013e0007c20 */ /* 0x000fc60008400000 */
[----:B------:R-:W-:Y:S04]  /*18070*/  @!P3 STG.E.U8 desc[UR28][R24.64+0x129], R7 ;  /* 0x000129071800b986 */ /* 0x000fe8000c10111c */
[----:B------:R-:W4:Y:S01]  /*18080*/  LDL.LU R224, [R1+0x1ec] ;  /* 0x0001ec0001e07983 */ /* 0x000f220000300800 */
[----:B------:R-:W-:-:S03]  /*18090*/  FMUL R2, R227, UR19 ;  /* 0x00000013e3027c20 */ /* 0x000fc60008400000 */
[----:B------:R1:W-:Y:S04]  /*180a0*/  @!P0 STG.E.U8 desc[UR28][R26.64+0x128], R3 ;  /* 0x000128031a008986 */ /* 0x0003e8000c10111c */
[----:B------:R-:W4:Y:S04]  /*180b0*/  LDL.LU R227, [R1+0x1f0] ;  /* 0x0001f00001e37983 */ /* 0x000f280000300800 */
[----:B------:R-:W4:Y:S01]  /*180c0*/  LDL.LU R221, [R1+0x1f4] ;  /* 0x0001f40001dd7983 */ /* 0x000f220000300800 */
[----:B0-----:R-:W-:Y:S01]  /*180d0*/  F2FP.SATFINITE.E4M3.F32.PACK_AB_MERGE_C R5, RZ, R0, RZ ;  /* 0x00000000ff05723e */ /* 0x001fe200048070ff */
[----:B-1----:R-:W-:-:S02]  /*180e0*/  FMUL R3, R223, UR19 ;  /* 0x00000013df037c20 */ /* 0x002fc40008400000 */
[----:B------:R-:W4:Y:S01]  /*180f0*/  LDL.LU R223, [R1+0x1f8] ;  /* 0x0001f80001df7983 */ /* 0x000f220000300800 */
[----:B---3--:R-:W-:-:S03]  /*18100*/  FMUL R0, R226, UR19 ;  /* 0x00000013e2007c20 */ /* 0x008fc60008400000 */
[----:B------:R-:W3:Y:S01]  /*18110*/  LDL.LU R226, [R1+0x1fc] ;  /* 0x0001fc0001e27983 */ /* 0x000ee20000300800 */
[C---:B------:R-:W-:Y:S02]  /*18120*/  ISETP.GE.AND P1, PT, R35.reuse, 0x131, PT ;  /* 0x000001312300780c */ /* 0x040fe40003f26270 */
[C---:B------:R-:W-:Y:S02]  /*18130*/  ISETP.LT.OR P2, PT, R34.reuse, 0x9, !P2 ;  /* 0x000000092200780c */ /* 0x040fe40005741670 */
[C---:B------:R-:W-:Y:S02]  /*18140*/  ISETP.LT.OR P5, PT, R34.reuse, 0x1, !P1 ;  /* 0x000000012200780c */ /* 0x040fe40004fa1670 */
[----:B------:R-:W-:Y:S02]  /*18150*/  ISETP.GE.AND P3, PT, R35, 0x132, PT ;  /* 0x000001322300780c */ /* 0x000fe40003f66270 */
[----:B------:R-:W-:Y:S02]  /*18160*/  F2FP.SATFINITE.E4M3.F32.PACK_AB_MERGE_C R9, RZ, R4, RZ ;  /* 0x00000004ff09723e */ /* 0x000fe400048070ff */
[----:B------:R-:W-:-:S02]  /*18170*/  ISETP.LT.OR P4, PT, R34, 0x1, !P3 ;  /* 0x000000012200780c */ /* 0x000fc40005f81670 */
[----:B------:R-:W-:Y:S02]  /*18180*/  ISETP.GE.AND P0, PT, R35, 0x13a, PT ;  /* 0x0000013a2300780c */ /* 0x000fe40003f06270 */
[C---:B------:R-:W-:Y:S01]  /*18190*/  ISETP.LT.OR P1, PT, R34.reuse, 0x9, !P1 ;  /* 0x000000092200780c */ /* 0x040fe20004f21670 */
[----:B------:R-:W-:Y:S01]  /*181a0*/  @!P2 STG.E.U8 desc[UR28][R26.64+0x129], R9 ;  /* 0x000129091a00a986 */ /* 0x000fe2000c10111c */
[C---:B------:R-:W-:Y:S02]  /*181b0*/  ISETP.LT.OR P3, PT, R34.reuse, 0x9, !P3 ;  /* 0x000000092200780c */ /* 0x040fe40005f61670 */
[----:B------:R-:W-:Y:S01]  /*181c0*/  ISETP.LT.OR P6, PT, R34, 0x1, !P0 ;  /* 0x000000012200780c */ /* 0x000fe200047c1670 */
[----:B------:R0:W-:Y:S01]  /*181d0*/  @!P5 STG.E.U8 desc[UR28][R24.64+0x130], R11 ;  /* 0x0001300b1800d986 */ /* 0x0001e2000c10111c */
[----:B--2---:R-:W-:Y:S01]  /*181e0*/  FMUL R4, R225, UR19 ;  /* 0x00000013e1047c20 */ /* 0x004fe20008400000 */
[----:B------:R-:W-:Y:S02]  /*181f0*/  F2FP.SATFINITE.E4M3.F32.PACK_AB_MERGE_C R7, RZ, R2, RZ ;  /* 0x00000002ff07723e */ /* 0x000fe400048070ff */
[----:B------:R-:W-:Y:S01]  /*18200*/  F2FP.SATFINITE.E4M3.F32.PACK_AB_MERGE_C R3, RZ, R3, RZ ;  /* 0x00000003ff03723e */ /* 0x000fe200048070ff */
[----:B------:R1:W-:Y:S04]  /*18210*/  @!P4 STG.E.U8 desc[UR28][R24.64+0x131], R5 ;  /* 0x000131051800c986 */ /* 0x0003e8000c10111c */
[----:B------:R-:W2:Y:S01]  /*18220*/  LDL.LU R225, [R1+0x200] ;  /* 0x0002000001e17983 */ /* 0x000ea20000300800 */
[----:B0-----:R-:W-:-:S03]  /*18230*/  F2FP.SATFINITE.E4M3.F32.PACK_AB_MERGE_C R11, RZ, R0, RZ ;  /* 0x00000000ff0b723e */ /* 0x001fc600048070ff */
[----:B------:R-:W-:Y:S01]  /*18240*/  @!P1 STG.E.U8 desc[UR28][R26.64+0x130], R7 ;  /* 0x000130071a009986 */ /* 0x000fe2000c10111c */
[----:B----4-:R-:W-:-:S03]  /*18250*/  FMUL R0, R222, UR19 ;  /* 0x00000013de007c20 */ /* 0x010fc60008400000 */
[----:B------:R-:W4:Y:S02]  /*18260*/  LDL.LU R222, [R1+0x204] ;  /* 0x0002040001de7983 */ /* 0x000f240000300800 */
[----:B-1----:R-:W-:Y:S02]  /*18270*/  F2FP.SATFINITE.E4M3.F32.PACK_AB_MERGE_C R5, RZ, R0, RZ ;  /* 0x00000000ff05723e */ /* 0x002fe400048070ff */
[----:B------:R0:W-:Y:S01]  /*18280*/  @!P3 STG.E.U8 desc[UR28][R26.64+0x131], R3 ;  /* 0x000131031a00b986 */ /* 0x0001e2000c10111c */
[----:B------:R-:W-:-:S03]  /*18290*/  F2FP.SATFINITE.E4M3.F32.PACK_AB_MERGE_C R9, RZ, R4, RZ ;  /* 0x00000004ff09723e */ /* 0x000fc600048070ff */
[----:B------:R1:W-:Y:S01]  /*182a0*/  @!P6 STG.E.U8 desc[UR28][R24.64+0x139], R11 ;  /* 0x0001390b1800e986 */ /* 0x0003e2000c10111c */
[----:B------:R-:W-:-:S03]  /*182b0*/  FMUL R2, R224, UR19 ;  /* 0x00000013e0027c20 */ /* 0x000fc60008400000 */
[----:B------:R-:W4:Y:S01]  /*182c0*/  LDL.LU R224, [R1+0x208] ;  /* 0x0002080001e07983 */ /* 0x000f220000300800 */
[----:B0-----:R-:W-:-:S03]  /*182d0*/  FMUL R3, R227, UR19 ;  /* 0x00000013e3037c20 */ /* 0x001fc60008400000 */
[----:B------:R-:W4:Y:S01]  /*182e0*/  LDL.LU R227, [R1+0x20c] ;  /* 0x00020c0001e37983 */ /* 0x000f220000300800 */
[----:B------:R-:W-:-:S03]  /*182f0*/  FMUL R4, R221, UR19 ;  /* 0x00000013dd047c20 */ /* 0x000fc60008400000 */
[----:B------:R-:W4:Y:S01]  /*18300*/  LDL.LU R221, [R1+0x210] ;  /* 0x0002100001dd7983 */ /* 0x000f220000300800 */
[----:B------:R-:W-:-:S05]  /*18310*/  FMUL R0, R223, UR19 ;  /* 0x00000013df007c20 */ /* 0x000fca0008400000 */
[----:B-1----:R-:W-:Y:S01]  /*18320*/  F2FP.SATFINITE.E4M3.F32.PACK_AB_MERGE_C R11, RZ, R0, RZ ;  /* 0x00000000ff0b723e */ /* 0x002fe200048070ff */
[----:B---3--:R-:W-:Y:S02]  /*18330*/  FMUL R0, R226, UR19 ;  /* 0x00000013e2007c20 */ /* 0x008fe40008400000 */
[----:B------:R-:W3:Y:S01]  /*18340*/  LDL.LU R226, [R1+0x214] ;  /* 0x0002140001e27983 */ /* 0x000ee20000300800 */
[C---:B------:R-:W-:Y:S02]  /*18350*/  ISETP.GE.AND P2, PT, R35.reuse, 0x139, PT ;  /* 0x000001392300780c */ /* 0x040fe40003f46270 */
[----:B------:R-:W-:Y:S01]  /*18360*/  ISETP.GE.AND P3, PT, R35, 0x141, PT ;  /* 0x000001412300780c */ /* 0x000fe20003f66270 */
[----:B------:R-:W3:Y:S01]  /*18370*/  LDL.LU R223, [R1+0x218] ;  /* 0x0002180001df7983 */ /* 0x000ee20000300800 */
[C---:B------:R-:W-:Y:S02]  /*18380*/  ISETP.LT.OR P5, PT, R34.reuse, 0x1, !P2 ;  /* 0x000000012200780c */ /* 0x040fe400057a1670 */
[----:B------:R-:W-:-:S02]  /*18390*/  ISETP.LT.OR P2, PT, R34, 0x9, !P2 ;  /* 0x000000092200780c */ /* 0x000fc40005741670 */
[C---:B------:R-:W-:Y:S02]  /*183a0*/  ISETP.LT.OR P0, PT, R34.reuse, 0x9, !P0 ;  /* 0x000000092200780c */ /* 0x040fe40004701670 */
[----:B------:R-:W-:Y:S02]  /*183b0*/  ISETP.LT.OR P4, PT, R34, 0x1, !P3 ;  /* 0x000000012200780c */ /* 0x000fe40005f81670 */
[----:B------:R-:W-:Y:S02]  /*183c0*/  F2FP.SATFINITE.E4M3.F32.PACK_AB_MERGE_C R7, RZ, R2, RZ ;  /* 0x00000002ff07723e */ /* 0x000fe400048070ff */
[----:B------:R-:W-:-:S03]  /*183d0*/  F2FP.SATFINITE.E4M3.F32.PACK_AB_MERGE_C R3, RZ, R3, RZ ;  /* 0x00000003ff03723e */ /* 0x000fc600048070ff */
[----:B------:R0:W-:Y:S04]  /*183e0*/  @!P5 STG.E.U8 desc[UR28][R24.64+0x138], R9 ;  /* 0x000138091800d986 */ /* 0x0001e8000c10111c */
[----:B------:R-:W-:Y:S04]  /*183f0*/  @!P2 STG.E.U8 desc[UR28][R26.64+0x138], R5 ;  /* 0x000138051a00a986 */ /* 0x000fe8000c10111c */
[----:B------:R-:W-:Y:S01]  /*18400*/  @!P0 STG.E.U8 desc[UR28][R26.64+0x139], R7 ;  /* 0x000139071a008986 */ /* 0x000fe2000c10111c */
[----:B--2---:R-:W-:-:S03]  /*18410*/  FMUL R2, R225, UR19 ;  /* 0x00000013e1027c20 */ /* 0x004fc60008400000 */
[----:B------:R4:W-:Y:S04]  /*18420*/  @!P4 STG.E.U8 desc[UR28][R24.64+0x140], R3 ;  /* 0x000140031800c986 */ /* 0x0009e8000c10111c */
[----:B------:R-:W2:Y:S01]  /*18430*/  LDL.LU R225, [R1+0x21c] ;  /* 0x00021c0001e17983 */ /* 0x000ea20000300800 */
[----:B0-----:R-:W-:Y:S01]  /*18440*/  F2FP.SATFINITE.E4M3.F32.PACK_AB_MERGE_C R9, RZ, R4, RZ ;  /* 0x00000004ff09723e */ /* 0x001fe200048070ff */
[----:B----4-:R-:W-:Y:S02]  /*18450*/  FMUL R3, R222, UR19 ;  /* 0x00000013de037c20 */ /* 0x010fe40008400000 */
[----:B------:R-:W4:Y:S01]  /*18460*/  LDL.LU R222, [R1+0x220] ;  /* 0x0002200001de7983 */ /* 0x000f220000300800 */
[----:B------:R-:W-:Y:S02]  /*18470*/  F2FP.SATFINITE.E4M3.F32.PACK_AB_MERGE_C R5, RZ, R0, RZ ;  /* 0x00000000ff05723e */ /* 0x000fe400048070ff */
[----:B------:R-:W-:Y:S01]  /*18480*/  F2FP.SATFINITE.E4M3.F32.PACK_AB_MERGE_C R7, RZ, R2, RZ ;  /* 0x00000002ff07723e */ /* 0x000fe200048070ff */
[----:B------:R-:W-:-:S02]  /*18490*/  FMUL R4, R224, UR19 ;  /* 0x00000013e0047c20 */ /* 0x000fc40008400000 */
[----:B------:R-:W4:Y:S01]  /*184a0*/  LDL.LU R224, [R1+0x224] ;  /* 0x0002240001e07983 */ /* 0x000f220000300800 */
[----:B------:R-:W-:-:S03]  /*184b0*/  FMUL R0, R227, UR19 ;  /* 0x00000013e3007c20 */ /* 0x000fc60008400000 */
[----:B------:R-:W4:Y:S01]  /*184c0*/  LDL.LU R227, [R1+0x228] ;  /* 0x0002280001e37983 */ /* 0x000f220000300800 */
[----:B---3--:R-:W-:-:S03]  /*184d0*/  FMUL R2, R226, UR19 ;  /* 0x00000013e2027c20 */ /* 0x008fc60008400000 */
[----:B------:R-:W3:Y:S01]  /*184e0*/  LDL.LU R226, [R1+0x22c] ;  /* 0x00022c0001e27983 */ /* 0x000ee20000300800 */
[C---:B------:R-:W-:Y:S02]  /*184f0*/  ISETP.GE.AND P1, PT, R35.reuse, 0x142, PT ;  /* 0x000001422300780c */ /* 0x040fe40003f26270 */
[C---:B------:R-:W-:Y:S02]  /*18500*/  ISETP.LT.OR P3, PT, R34.reuse, 0x9, !P3 ;  /* 0x000000092200780c */ /* 0x040fe40005f61670 */
[C---:B------:R-:W-:Y:S02]  /*18510*/  ISETP.LT.OR P5, PT, R34.reuse, 0x1, !P1 ;  /* 0x000000012200780c */ /* 0x040fe40004fa1670 */
[C---:B------:R-:W-:Y:S02]  /*18520*/  ISETP.GE.AND P0, PT, R35.reuse, 0x149, PT ;  /* 0x000001492300780c */ /* 0x040fe40003f06270 */
[----:B------:R-:W-:Y:S02]  /*18530*/  ISETP.GE.AND P2, PT, R35, 0x14a, PT ;  /* 0x0000014a2300780c */ /* 0x000fe40003f46270 */
[----:B------:R-:W-:-:S02]  /*18540*/  ISETP.LT.OR P1, PT, R34, 0x9, !P1 ;  /* 0x000000092200780c */ /* 0x000fc40004f21670 */
[C---:B------:R-:W-:Y:S02]  /*18550*/  ISETP.LT.OR P4, PT, R34.reuse, 0x1, !P2 ;  /* 0x000000012200780c */ /* 0x040fe40005781670 */
[----:B------:R-:W-:-:S03]  /*18560*/  ISETP.LT.OR P2, PT, R34, 0x9, !P2 ;  /* 0x000000092200780c */ /* 0x000fc60005741670 */
[----:B------:R-:W-:Y:S04]  /*18570*/  @!P5 STG.E.U8 desc[UR28][R24.64+0x141], R9 ;  /* 0x000141091800d986 */ /* 0x000fe8000c10111c */
[----:B------:R0:W-:Y:S01]  /*18580*/  @!P3 STG.E.U8 desc[UR28][R26.64+0x140], R11 ;  /* 0x0001400b1a00b986 */ /* 0x0001e2000c10111c */
[----:B------:R-:W-:Y:S02]  /*18590*/  ISETP.LT.OR P3, PT, R34, 0x1, !P0 ;  /* 0x000000012200780c */ /* 0x000fe40004761670 */
[----:B------:R-:W-:Y:S01]  /*185a0*/  F2FP.SATFINITE.E4M3.F32.PACK_AB_MERGE_C R3, RZ, R3, RZ ;  /* 0x00000003ff03723e */ /* 0x000fe200048070ff */
[----:B------:R-:W-:Y:S01]  /*185b0*/  @!P1 STG.E.U8 desc[UR28][R26.64+0x141], R5 ;  /* 0x000141051a009986 */ /* 0x000fe2000c10111c */
[----:B------:R-:W-:-:S03]  /*185c0*/  ISETP.GE.AND P1, PT, R35, 0x151, PT ;  /* 0x000001512300780c */ /* 0x000fc60003f26270 */
[----:B------:R1:W-:Y:S01]  /*185d0*/  @!P4 STG.E.U8 desc[UR28][R24.64+0x149], R3 ;  /* 0x000149031800c986 */ /* 0x0003e2000c10111c */
[----:B0-----:R-:W-:-:S05]  /*185e0*/  F2FP.SATFINITE.E4M3.F32.PACK_AB_MERGE_C R11, RZ, R0, RZ ;  /* 0x00000000ff0b723e */ /* 0x001fca00048070ff */
[----:B------:R0:W-:Y:S04]  /*185f0*/  @!P3 STG.E.U8 desc[UR28][R24.64+0x148], R7 ;  /* 0x000148071800b986 */ /* 0x0001e8000c10111c */
[----:B------:R0:W-:Y:S01]  /*18600*/  @!P2 STG.E.U8 desc[UR28][R26.64+0x149], R11 ;  /* 0x0001490b1a00a986 */ /* 0x0001e2000c10111c */
[----:B------:R-:W-:Y:S01]  /*18610*/  ISETP.GE.AND P2, PT, R35, 0x152, PT ;  /* 0x000001522300780c */ /* 0x000fe20003f46270 */
[----:B------:R-:W-:Y:S01]  /*18620*/  FMUL R0, R221, UR19 ;  /* 0x00000013dd007c20 */ /* 0x000fe20008400000 */
[C---:B------:R-:W-:Y:S01]  /*18630*/  ISETP.LT.OR P0, PT, R34.reuse, 0x9, !P0 ;  /* 0x000000092200780c */ /* 0x040fe20004701670 */
[----:B-1----:R-:W-:Y:S01]  /*18640*/  FMUL R3, R223, UR19 ;  /* 0x00000013df037c20 */ /* 0x002fe20008400000 */
[C---:B------:R-:W-:Y:S01]  /*18650*/  ISETP.LT.OR P4, PT, R34.reuse, 0x1, !P1 ;  /* 0x000000012200780c */ /* 0x040fe20004f81670 */
[----:B------:R-:W3:Y:S01]  /*18660*/  LDL.LU R221, [R1+0x230] ;  /* 0x0002300001dd7983 */ /* 0x000ee20000300800 */
[----:B------:R-:W-:-:S02]  /*18670*/  ISETP.LT.OR P3, PT, R34, 0x1, !P2 ;  /* 0x000000012200780c */ /* 0x000fc40005761670 */
[----:B------:R-:W-:Y:S01]  /*18680*/  ISETP.LT.OR P1, PT, R34, 0x9, !P1 ;  /* 0x000000092200780c */ /* 0x000fe20004f21670 */
[----:B------:R-:W3:Y:S01]  /*18690*/  LDL.LU R223, [R1+0x234] ;  /* 0x0002340001df7983 */ /* 0x000ee20000300800 */
[----:B------:R-:W-:Y:S01]  /*186a0*/  F2FP.SATFINITE.E4M3.F32.PACK_AB_MERGE_C R9, RZ, R4, RZ ;  /* 0x00000004ff09723e */ /* 0x000fe200048070ff */
[----:B--2---:R-:W-:Y:S01]  /*186b0*/  FMUL R4, R225, UR19 ;  /* 0x00000013e1047c20 */ /* 0x004fe20008400000 */
[----:B------:R-:W-:Y:S01]  /*186c0*/  F2FP.SATFINITE.E4M3.F32.PACK_AB_MERGE_C R5, RZ, R0, RZ ;  /* 0x00000000ff05723e */ /* 0x000fe200048070ff */
[----:B----4-:R-:W-:Y:S01]  /*186d0*/  FMUL R0, R222, UR19 ;  /* 0x00000013de007c20 */ /* 0x010fe20008400000 */
[----:B0-----:R-:W-:Y:S01]  /*186e0*/  F2FP.SATFINITE.E4M3.F32.PACK_AB_MERGE_C R7, RZ, R2, RZ ;  /* 0x00000002ff07723e */ /* 0x001fe200048070ff */
[----:B------:R-:W2:Y:S01]  /*186f0*/  LDL.LU R225, [R1+0x238] ;  /* 0x0002380001e17983 */ /* 0x000ea20000300800 */
[----:B------:R-:W-:-:S03]  /*18700*/  F2FP.SATFINITE.E4M3.F32.PACK_AB_MERGE_C R3, RZ, R3, RZ ;  /* 0x00000003ff03723e */ /* 0x000fc600048070ff */
[----:B------:R-:W4:Y:S01]  /*18710*/  LDL.LU R222, [R1+0x23c] ;  /* 0x00023c0001de7983 */ /* 0x000f220000300800 */
[----:B------:R-:W-:Y:S01]  /*18720*/  F2FP.SATFINITE.E4M3.F32.PACK_AB_MERGE_C R11, RZ, R0, RZ ;  /* 0x00000000ff0b723e */ /* 0x000fe200048070ff */
[----:B------:R-:W-:Y:S02]  /*18730*/  FMUL R0, R224, UR19 ;  /* 0x00000013e0007c20 */ /* 0x000fe40008400000 */
[----:B------:R-:W-:Y:S01]  /*18740*/  @!P0 STG.E.U8 desc[UR28][R26.64+0x148], R9 ;  /* 0x000148091a008986 */ /* 0x000fe2000c10111c */
[----:B------:R-:W-:-:S03]  /*18750*/  FMUL R2, R227, UR19 ;  /* 0x00000013e3027c20 */ /* 0x000fc60008400000 */
[----:B------:R-:W-:Y:S04]  /*18760*/  @!P4 STG.E.U8 desc[UR28][R24.64+0x150], R5 ;  /* 0x000150051800c986 */ /* 0x000fe8000c10111c */
[----:B------:R-:W-:Y:S04]  /*18770*/  @!P3 STG.E.U8 desc[UR28][R24.64+0x151], R7 ;  /* 0x000151071800b986 */ /* 0x000fe8000c10111c */
[----:B------:R3:W-:Y:S04]  /*18780*/  @!P1 STG.E.U8 desc[UR28][R26.64+0x150], R3 ;  /* 0x000150031a009986 */ /* 0x0007e8000c10111c */
[----:B------:R-:W4:Y:S04]  /*18790*/  LDL.LU R224, [R1+0x240] ;  /* 0x0002400001e07983 */ /* 0x000f280000300800 */
[----:B------:R-:W4:Y:S01]  /*187a0*/  LDL.LU R227, [R1+0x244] ;  /* 0x0002440001e37983 */ /* 0x000f220000300800 */
[----:B---3--:R-:W-:-:S03]  /*187b0*/  FMUL R3, R226, UR19 ;  /* 0x00000013e2037c20 */ /* 0x008fc60008400000 */
[----:B------:R-:W3:Y:S01]  /*187c0*/  LDL.LU R226, [R1+0x248] ;  /* 0x0002480001e27983 */ /* 0x000ee20000300800 */
[C---:B------:R-:W-:Y:S02]  /*187d0*/  ISETP.GE.AND P0, PT, R35.reuse, 0x159, PT ;  /* 0x000001592300780c */ /* 0x040fe40003f06270 */
[C---:B------:R-:W-:Y:S01]  /*187e0*/  ISETP.LT.OR P2, PT, R34.reuse, 0x9, !P2 ;  /* 0x000000092200780c */ /* 0x040fe20005741670 */
[----:B------:R-:W3:Y:S01]  /*187f0*/  LDL.LU R218, [R1+0x24c] ;  /* 0x00024c0001da7983 */ /* 0x000ee20000300800 */
[C---:B------:R-:W-:Y:S02]  /*18800*/  ISETP.LT.OR P5, PT, R34.reuse, 0x1, !P0 ;  /* 0x000000012200780c */ /* 0x040fe400047a1670 */
[----:B------:R-:W-:Y:S01]  /*18810*/  ISETP.GE.AND P3, PT, R35, 0x15a, PT ;  /* 0x0000015a2300780c */ /* 0x000fe20003f66270 */
[----:B------:R-:W3:Y:S01]  /*18820*/  LDL.LU R220, [R1+0x250] ;  /* 0x0002500001dc7983 */ /* 0x000ee20000300800 */
[----:B------:R-:W-:Y:S02]  /*18830*/  F2FP.SATFINITE.E4M3.F32.PACK_AB_MERGE_C R9, RZ, R4, RZ ;  /* 0x00000004ff09723e */ /* 0x000fe400048070ff */
[----:B------:R-:W-:-:S02]  /*18840*/  ISETP.LT.OR P4, PT, R34, 0x1, !P3 ;  /* 0x000000012200780c */ /* 0x000fc40005f81670 */
[C---:B------:R-:W-:Y:S02]  /*18850*/  ISETP.LT.OR P0, PT, R34.reuse, 0x9, !P0 ;  /* 0x000000092200780c */ /* 0x040fe40004701670 */
[----:B------:R-:W-:Y:S02]  /*18860*/  ISETP.LT.OR P3, PT, R34, 0x9, !P3 ;  /* 0x000000092200780c */ /* 0x000fe40005f61670 */
[----:B------:R-:W-:Y:S01]  /*18870*/  F2FP.SATFINITE.E4M3.F32.PACK_AB_MERGE_C R5, RZ, R0, RZ ;  /* 0x00000000ff05723e */ /* 0x000fe200048070ff */
[----:B------:R-:W-:Y:S01]  /*18880*/  @!P2 STG.E.U8 desc[UR28][R26.64+0x151], R9 ;  /* 0x000151091a00a986 */ /* 0x000fe2000c10111c */
[----:B------:R-:W-:-:S03]  /*18890*/  F2FP.SATFINITE.E4M3.F32.PACK_AB_MERGE_C R7, RZ, R2, RZ ;  /* 0x00000002ff07723e */ /* 0x000fc600048070ff */
[----:B------:R0:W-:Y:S01]  /*188a0*/  @!P5 STG.E.U8 desc[UR28][R24.64+0x158], R11 ;  /* 0x0001580b1800d986 */ /* 0x0001e2000c10111c */
[----:B------:R-:W-:-:S03]  /*188b0*/  F2FP.SATFINITE.E4M3.F32.PACK_AB_MERGE_C R3, RZ, R3, RZ ;  /* 0x00000003ff03723e */ /* 0x000fc600048070ff */
[----:B------:R1:W-:Y:S04]  /*188c0*/  @!P4 STG.E.U8 desc[UR28][R24.64+0x159], R5 ;  /* 0x000159051800c986 */ /* 0x0003e8000c10111c */
[----:B------:R1:W-:Y:S04]  /*188d0*/  @!P0 STG.E.U8 desc[UR28][R26.64+0x158], R7 ;  /* 0x000158071a008986 */ /* 0x0003e8000c10111c */
[----:B------:R1:W-:Y:S01]  /*188e0*/  @!P3 STG.E.U8 desc[UR28][R26.64+0x159], R3 ;  /* 0x000159031a00b986 */ /* 0x0003e2000c10111c */
[----:B------:R-:W-:Y:S01]  /*188f0*/  FMUL R0, R223, UR19 ;  /* 0x00000013df007c20 */ /* 0x000fe20008400000 */
[----:B------:R-:W-:-:S02]  /*18900*/  FMUL R4, R221, UR19 ;  /* 0x00000013dd047c20 */ /* 0x000fc40008400000 */
[----:B------:R-:W3:Y:S02]  /*18910*/  LDL.LU R221, [R1+0x254] ;  /* 0x0002540001dd7983 */ /* 0x000ee40000300800 */
[----:B0-----:R-:W-:Y:S01]  /*18920*/  F2FP.SATFINITE.E4M3.F32.PACK_AB_MERGE_C R11, RZ, R0, RZ ;  /* 0x00000000ff0b723e */ /* 0x001fe200048070ff */
[----:B--2---:R-:W-:Y:S01]  /*18930*/  FMUL R0, R225, UR19 ;  /* 0x00000013e1007c20 */ /* 0x004fe20008400000 */
[----:B------:R-:W2:Y:S01]  /*18940*/  LDL.LU R223, [R1+0x258] ;  /* 0x0002580001df7983 */ /* 0x000ea20000300800 */
[----:B----4-:R-:W-:-:S03]  /*18950*/  FMUL R2, R222, UR19 ;  /* 0x00000013de027c20 */ /* 0x010fc60008400000 */
[----:B-1----:R-:W-:Y:S01]  /*18960*/  F2FP.SATFINITE.E4M3.F32.PACK_AB_MERGE_C R5, RZ, R0, RZ ;  /* 0x00000000ff05723e */ /* 0x002fe200048070ff */
[----:B------:R-:W4:Y:S01]  /*18970*/  LDL.LU R225, [R1+0x25c] ;  /* 0x00025c0001e17983 */ /* 0x000f220000300800 */
[----:B------:R-:W-:-:S03]  /*18980*/  F2FP.SATFINITE.E4M3.F32.PACK_AB_MERGE_C R7, RZ, R2, RZ ;  /* 0x00000002ff07723e */ /* 0x000fc600048070ff */
[----:B------:R-:W4:Y:S01]  /*18990*/  LDL.LU R222, [R1+0x264] ;  /* 0x0002640001de7983 */ /* 0x000f220000300800 */
[----:B------:R-:W-:-:S03]  /*189a0*/  FMUL R0, R224, UR19 ;  /* 0x00000013e0007c20 */ /* 0x000fc60008400000 */
[----:B------:R-:W4:Y:S01]  /*189b0*/  LDL.LU R224, [R1+0x260] ;  /* 0x0002600001e07983 */ /* 0x000f220000300800 */
[----:B------:R-:W-:-:S03]  /*189c0*/  FMUL R3, R227, UR19 ;  /* 0x00000013e3037c20 */ /* 0x000fc60008400000 */
[----:B------:R-:W4:Y:S01]  /*189d0*/  LDL.LU R227, [R1+0x268] ;  /* 0x0002680001e37983 */ /* 0x000f220000300800 */
[----:B---3--:R-:W-:-:S03]  /*189e0*/  FMUL R2, R226, UR19 ;  /* 0x00000013e2027c20 */ /* 0x008fc60008400000 */
[----:B------:R-:W3:Y:S01]  /*189f0*/  LDL.LU R226, [R1+0x26c] ;  /* 0x00026c0001e27983 */ /* 0x000ee20000300800 */
[C---:B------:R-:W-:Y:S02]  /*18a00*/  ISETP.GE.AND P2, PT, R35.reuse, 0x161, PT ;  /* 0x000001612300780c */ /* 0x040fe40003f46270 */
[----:B------:R-:W-:Y:S02]  /*18a10*/  ISETP.GE.AND P1, PT, R35, 0x162, PT ;  /* 0x000001622300780c */ /* 0x000fe40003f26270 */
[C---:B------:R-:W-:Y:S02]  /*18a20*/  ISETP.LT.OR P6, PT, R34.reuse, 0x1, !P2 ;  /* 0x000000012200780c */ /* 0x040fe400057c1670 */
[C---:B------:R-:W-:Y:S02]  /*18a30*/  ISETP.LT.OR P5, PT, R34.reuse, 0x1, !P1 ;  /* 0x000000012200780c */ /* 0x040fe40004fa1670 */
[----:B------:R-:W-:Y:S02]  /*18a40*/  ISETP.LT.OR P1, PT, R34, 0x9, !P1 ;  /* 0x000000092200780c */ /* 0x000fe40004f21670 */
[----:B------:R-:W-:-:S02]  /*18a50*/  F2FP.SATFINITE.E4M3.F32.PACK_AB_MERGE_C R9, RZ, R4, RZ ;  /* 0x00000004ff09723e */ /* 0x000fc400048070ff */
[C---:B------:R-:W-:Y:S02]  /*18a60*/  ISETP.GE.AND P0, PT, R35.reuse, 0x169, PT ;  /* 0x000001692300780c */ /* 0x040fe40003f06270 */
[----:B------:R-:W-:Y:S02]  /*18a70*/  ISETP.GE.AND P3, PT, R35, 0x16a, PT ;  /* 0x0000016a2300780c */ /* 0x000fe40003f66270 */
[C---:B------:R-:W-:Y:S01]  /*18a80*/  ISETP.LT.OR P2, PT, R34.reuse, 0x9, !P2 ;  /* 0x000000092200780c */ /* 0x040fe20005741670 */
[----:B------:R0:W-:Y:S01]  /*18a90*/  @!P6 STG.E.U8 desc[UR28][R24.64+0x160], R9 ;  /* 0x000160091800e986 */ /* 0x0001e2000c10111c */
[----:B------:R-:W-:-:S03]  /*18aa0*/  ISETP.LT.OR P4, PT, R34, 0x1, !P0 ;  /* 0x000000012200780c */ /* 0x000fc60004781670 */
[----:B------:R1:W-:Y:S01]  /*18ab0*/  @!P5 STG.E.U8 desc[UR28][R24.64+0x161], R11 ;  /* 0x0001610b1800d986 */ /* 0x0003e2000c10111c */
[C---:B------:R-:W-:Y:S02]  /*18ac0*/  ISETP.LT.OR P5, PT, R34.reuse, 0x1, !P3 ;  /* 0x000000012200780c */ /* 0x040fe40005fa1670 */
[C---:B------:R-:W-:Y:S01]  /*18ad0*/  ISETP.LT.OR P0, PT, R34.reuse, 0x9, !P0 ;  /* 0x000000092200780c */ /* 0x040fe20004701670 */
[----:B------:R1:W-:Y:S01]  /*18ae0*/  @!P1 STG.E.U8 desc[UR28][R26.64+0x161], R7 ;  /* 0x000161071a009986 */ /* 0x0003e2000c10111c */
[C---:B------:R-:W-:Y:S02]  /*18af0*/  ISETP.GE.AND P1, PT, R35.reuse, 0x171, PT ;  /* 0x000001712300780c */ /* 0x040fe40003f26270 */
[C---:B------:R-:W-:Y:S02]  /*18b00*/  ISETP.LT.OR P3, PT, R34.reuse, 0x9, !P3 ;  /* 0x000000092200780c */ /* 0x040fe40005f61670 */
[----:B------:R-:W-:Y:S02]  /*18b10*/  ISETP.LT.OR P6, PT, R34, 0x1, !P1 ;  /* 0x000000012200780c */ /* 0x000fe40004fc1670 */
[----:B0-----:R-:W-:Y:S01]  /*18b20*/  F2FP.SATFINITE.E4M3.F32.PACK_AB_MERGE_C R9, RZ, R0, RZ ;  /* 0x00000000ff09723e */ /* 0x001fe200048070ff */
[----:B------:R-:W-:Y:S01]  /*18b30*/  FMUL R0, R218, UR19 ;  /* 0x00000013da007c20 */ /* 0x000fe20008400000 */
[----:B------:R-:W-:Y:S01]  /*18b40*/  F2FP.SATFINITE.E4M3.F32.PACK_AB_MERGE_C R13, RZ, R2, RZ ;  /* 0x00000002ff0d723e */ /* 0x000fe200048070ff */
[----:B------:R-:W-:Y:S01]  /*18b50*/  FMUL R2, R220, UR19 ;  /* 0x00000013dc027c20 */ /* 0x000fe20008400000 */
[----:B-1----:R-:W-:Y:S01]  /*18b60*/  F2FP.SATFINITE.E4M3.F32.PACK_AB_MERGE_C R11, RZ, R3, RZ ;  /* 0x00000003ff0b723e */ /* 0x002fe200048070ff */
[----:B------:R0:W-:Y:S01]  /*18b70*/  @!P2 STG.E.U8 desc[UR28][R26.64+0x160], R5 ;  /* 0x000160051a00a986 */ /* 0x0001e2000c10111c */
[----:B------:R-:W-:-:S02]  /*18b80*/  ISETP.GE.AND P2, PT, R35, 0x179, PT ;  /* 0x000001792300780c */ /* 0x000fc40003f46270 */
[----:B------:R-:W-:Y:S01]  /*18b90*/  F2FP.SATFINITE.E4M3.F32.PACK_AB_MERGE_C R7, RZ, R2, RZ ;  /* 0x00000002ff07723e */ /* 0x000fe200048070ff */
[----:B------:R1:W-:Y:S01]  /*18ba0*/  @!P4 STG.E.U8 desc[UR28][R24.64+0x168], R9 ;  /* 0x000168091800c986 */ /* 0x0003e2000c10111c */
[----:B------:R-:W-:-:S03]  /*18bb0*/  ISETP.GE.AND P4, PT, R35, 0x172, PT ;  /* 0x000001722300780c */ /* 0x000fc60003f86270 */
[----:B------:R1:W-:Y:S01]  /*18bc0*/  @!P5 STG.E.U8 desc[UR28][R24.64+0x169], R11 ;  /* 0x0001690b1800d986 */ /* 0x0003e2000c10111c */
[----:B0-----:R-:W-:-:S03]  /*18bd0*/  F2FP.SATFINITE.E4M3.F32.PACK_AB_MERGE_C R5, RZ, R0, RZ ;  /* 0x00000000ff05723e */ /* 0x001fc600048070ff */
[----:B------:R-:W-:Y:S01]  /*18be0*/  @!P0 STG.E.U8 desc[UR28][R26.64+0x168], R13 ;  /* 0x0001680d1a008986 */ /* 0x000fe2000c10111c */
[----:B------:R-:W-:Y:S01]  /*18bf0*/  FMUL R3, R221, UR19 ;  /* 0x00000013dd037c20 */ /* 0x000fe20008400000 */
[----:B------:R-:W-:Y:S01]  /*18c00*/  ISETP.GE.AND P0, PT, R35, 0x17a, PT ;  /* 0x0000017a2300780c */ /* 0x000fe20003f06270 */
[----:B--2---:R-:W-:Y:S01]  /*18c10*/  FMUL R4, R223, UR19 ;  /* 0x00000013df047c20 */ /* 0x004fe20008400000 */
[C---:B------:R-:W-:Y:S01]  /*18c20*/  ISETP.LT.OR P5, PT, R34.reuse, 0x1, !P4 ;  /* 0x000000012200780c */ /* 0x040fe200067a1670 */
[----:B------:R-:W-:Y:S01]  /*18c30*/  @!P3 STG.E.U8 desc[UR28][R26.64+0x169], R5 ;  /* 0x000169051a00b986 */ /* 0x000fe2000c10111c */
[C---:B------:R-:W-:Y:S02]  /*18c40*/  ISETP.LT.OR P1, PT, R34.reuse, 0x9, !P1 ;  /* 0x000000092200780c */ /* 0x040fe40004f21670 */
[C---:B------:R-:W-:Y:S01]  /*18c50*/  ISETP.LT.OR P3, PT, R34.reuse, 0x9, !P4 ;  /* 0x000000092200780c */ /* 0x040fe20006761670 */
[----:B------:R0:W-:Y:S01]  /*18c60*/  @!P6 STG.E.U8 desc[UR28][R24.64+0x170], R7 ;  /* 0x000170071800e986 */ /* 0x0001e2000c10111c */
[----:B------:R-:W-:-:S02]  /*18c70*/  ISETP.LT.OR P6, PT, R34, 0x1, !P0 ;  /* 0x000000012200780c */ /* 0x000fc400047c1670 */
[----:B------:R-:W-:Y:S01]  /*18c80*/  ISETP.LT.OR P4, PT, R34, 0x1, !P2 ;  /* 0x000000012200780c */ /* 0x000fe20005781670 */
[----:B----4-:R-:W-:Y:S01]  /*18c90*/  FMUL R0, R225, UR19 ;  /* 0x00000013e1007c20 */ /* 0x010fe20008400000 */
[----:B-1----:R-:W-:Y:S01]  /*18ca0*/  F2FP.SATFINITE.E4M3.F32.PACK_AB_MERGE_C R9, RZ, R3, RZ ;  /* 0x00000003ff09723e */ /* 0x002fe200048070ff */
[----:B------:R-:W-:Y:S01]  /*18cb0*/  FMUL R3, R222, UR19 ;  /* 0x00000013de037c20 */ /* 0x000fe20008400000 */
[C---:B------:R-:W-:Y:S02]  /*18cc0*/  ISETP.LT.OR P2, PT, R34.reuse, 0x9, !P2 ;  /* 0x000000092200780c */ /* 0x040fe40005741670 */
[----:B------:R-:W-:Y:S02]  /*18cd0*/  ISETP.LT.OR P0, PT, R34, 0x9, !P0 ;  /* 0x000000092200780c */ /* 0x000fe40004701670 */
[----:B------:R-:W-:Y:S02]  /*18ce0*/  F2FP.SATFINITE.E4M3.F32.PACK_AB_MERGE_C R11, RZ, R4, RZ ;  /* 0x00000004ff0b723e */ /* 0x000fe400048070ff */
[----:B0-----:R-:W-:Y:S01]  /*18cf0*/  F2FP.SATFINITE.E4M3.F32.PACK_AB_MERGE_C R7, RZ, R0, RZ ;  /* 0x00000000ff07723e */ /* 0x001fe200048070ff */
[----:B------:R-:W-:Y:S01]  /*18d00*/  FMUL R2, R224, UR19 ;  /* 0x00000013e0027c20 */ /* 0x000fe20008400000 */
[----:B------:R-:W-:Y:S01]  /*18d10*/  F2FP.SATFINITE.E4M3.F32.PACK_AB_MERGE_C R13, RZ, R3, RZ ;  /* 0x00000003ff0d723e */ /* 0x000fe200048070ff */
[----:B------:R-:W-:-:S03]  /*18d20*/  FMUL R4, R227, UR19 ;  /* 0x00000013e3047c20 */ /* 0x000fc60008400000 */
[----:B------:R-:W-:Y:S01]  /*18d30*/  F2FP.SATFINITE.E4M3.F32.PACK_AB_MERGE_C R3, RZ, R2, RZ ;  /* 0x00000002ff03723e */ /* 0x000fe200048070ff */
[----:B------:R0:W-:Y:S01]  /*18d40*/  @!P5 STG.E.U8 desc[UR28][R24.64+0x171], R9 ;  /* 0x000171091800d986 */ /* 0x0001e2000c10111c */
[----:B------:R-:W-:-:S03]  /*18d50*/  F2FP.SATFINITE.E4M3.F32.PACK_AB_MERGE_C R15, RZ, R4, RZ ;  /* 0x00000004ff0f723e */ /* 0x000fc600048070ff */
[----:B------:R0:W-:Y:S04]  /*18d60*/  @!P1 STG.E.U8 desc[UR28][R26.64+0x170], R11 ;  /* 0x0001700b1a009986 */ /* 0x0001e8000c10111c */
[----:B------:R0:W-:Y:S04]  /*18d70*/  @!P3 STG.E.U8 desc[UR28][R26.64+0x171], R7 ;  /* 0x000171071a00b986 */ /* 0x0001e8000c10111c */
[----:B------:R0:W-:Y:S04]  /*18d80*/  @!P6 STG.E.U8 desc[UR28][R24.64+0x179], R13 ;  /* 0x0001790d1800e986 */ /* 0x0001e8000c10111c */
[----:B------:R0:W-:Y:S04]  /*18d90*/  @!P4 STG.E.U8 desc[UR28][R24.64+0x178], R3 ;  /* 0x000178031800c986 */ /* 0x0001e8000c10111c */
[----:B------:R0:W-:Y:S01]  /*18da0*/  @!P2 STG.E.U8 desc[UR28][R26.64+0x178], R15 ;  /* 0x0001780f1a00a986 */ /* 0x0001e2000c10111c */
[----:B---3--:R-:W-:-:S05]  /*18db0*/  FMUL R5, R226, UR19 ;  /* 0x00000013e2057c20 */ /* 0x008fca0008400000 */
[----:B------:R-:W-:-:S05]  /*18dc0*/  F2FP.SATFINITE.E4M3.F32.PACK_AB_MERGE_C R5, RZ, R5, RZ ;  /* 0x00000005ff05723e */ /* 0x000fca00048070ff */
[----:B------:R0:W-:Y:S02]  /*18dd0*/  @!P0 STG.E.U8 desc[UR28][R26.64+0x179], R5 ;  /* 0x000179051a008986 */ /* 0x0001e4000c10111c */
.L_x_424:
[----:B------:R-:W-:Y:S05]  /*18de0*/  BSYNC B0 ;  /* 0x0000000000007941 */ /* 0x000fea0003800000 */
.L_x_38:
[----:B0-----:R-:W2:Y:S01]  /*18df0*/  LDL.LU R5, [R1+0x280] ;  /* 0x0002800001057983 */ /* 0x001ea20000300800 */
[----:B------:R-:W-:Y:S01]  /*18e00*/  IMAD.U32 R2, RZ, RZ, UR26 ;  /* 0x0000001aff027e24 */ /* 0x000fe2000f8e00ff */
[----:B------:R-:W-:Y:S02]  /*18e10*/  ULDC.64 UR20, c[0x0][0x650] ;  /* 0x0001940000147ab9 */ /* 0x000fe40000000a00 */
[----:B------:R-:W3:Y:S01]  /*18e20*/  LDL.LU R4, [R1+0x27c] ;  /* 0x00027c0001047983 */ /* 0x000ee20000300800 */
[----:B------:R-:W-:Y:S02]  /*18e30*/  IMAD.U32 R3, RZ, RZ, UR27 ;  /* 0x0000001bff037e24 */ /* 0x000fe4000f8e00ff */
[----:B------:R-:W-:Y:S02]  /*18e40*/  IMAD.U32 R3, RZ, RZ, UR5 ;  /* 0x00000005ff037e24 */ /* 0x000fe4000f8e00ff */
[----:B------:R-:W-:Y:S02]  /*18e50*/  IMAD.MOV.U32 R6, RZ, RZ, -0x1 ;  /* 0xffffffffff067424 */ /* 0x000fe400078e00ff */
[----:B-----5:R-:W-:-:S04]  /*18e60*/  IMAD.U32 R0, RZ, RZ, UR15 ;  /* 0x0000000fff007e24 */ /* 0x020fc8000f8e00ff */
[----:B------:R0:W-:Y:S02]  /*18e70*/  SYNCS.ARRIVE.TRANS64.A1T0 RZ, [R0+UR17], RZ ;  /* 0x000000ff00ff79a7 */ /* 0x0001e40008100011 */
[----:B0-----:R-:W-:Y:S02]  /*18e80*/  PRMT R0, RZ, 0x7610, R0 ;  /* 0x00007610ff007816 */ /* 0x001fe40000000000 */
[----:B--2---:R-:W-:-:S04]  /*18e90*/  LEA R5, P0, R2, R5, 0x1 ;  /* 0x0000000502057211 */ /* 0x004fc800078008ff */
[----:B---3--:R-:W-:Y:S01]  /*18ea0*/  LEA.HI.X R4, R2, R4, R3, 0x1, P0 ;  /* 0x0000000402047211 */ /* 0x008fe200000f0c03 */
[----:B------:R-:W-:Y:S01]  /*18eb0*/  IMAD.MOV.U32 R2, RZ, RZ, -0x1 ;  /* 0xffffffffff027424 */ /* 0x000fe200078e00ff */
[----:B------:R0:W-:Y:S01]  /*18ec0*/  STL [R1+0x280], R5 ;  /* 0x0002800501007387 */ /* 0x0001e20000100800 */
[----:B------:R-:W-:Y:S01]  /*18ed0*/  IMAD.MOV.U32 R3, RZ, RZ, -0x1 ;  /* 0xffffffffff037424 */ /* 0x000fe200078e00ff */
[----:B------:R-:W-:Y:S02]  /*18ee0*/  ISETP.GE.U32.AND P0, PT, R5, UR20, PT ;  /* 0x0000001405007c0c */ /* 0x000fe4000bf06070 */
[----:B------:R0:W-:Y:S02]  /*18ef0*/  STL [R1+0x27c], R4 ;  /* 0x00027c0401007387 */ /* 0x0001e40000100800 */
[----:B------:R-:W-:Y:S02]  /*18f00*/  ISETP.GE.U32.AND.EX P0, PT, R4, UR21, PT, P0 ;  /* 0x0000001504007c0c */ /* 0x000fe4000bf06100 */
[----:B------:R0:W-:Y:S04]  /*18f10*/  STL [R1+0x284], R6 ;  /* 0x0002840601007387 */ /* 0x0001e80000100800 */
[----:B------:R0:W-:Y:S04]  /*18f20*/  STL [R1+0x270], R2 ;  /* 0x0002700201007387 */ /* 0x0001e80000100800 */
[----:B------:R0:W-:Y:S03]  /*18f30*/  STL [R1+0x288], R3 ;  /* 0x0002880301007387 */ /* 0x0001e60000100800 */
[----:B------:R-:W-:Y:S05]  /*18f40*/  @P0 BRA `(.L_x_425) ;  /* 0x0000000400940947 */ /* 0x000fea0003800000 */
[----:B------:R-:W2:Y:S01]  /*18f50*/  S2UR UR22, SR_CTAID.X ;  /* 0x00000000001679c3 */ /* 0x000ea20000002500 */
[----:B------:R-:W-:Y:S01]  /*18f60*/  ULDC.64 UR20, c[0x0][0x628] ;  /* 0x00018a0000147ab9 */ /* 0x000fe20000000a00 */
[----:B------:R-:W-:Y:S01]  /*18f70*/  ULDC UR23, c[0x0][0x150] ;  /* 0x0000540000177ab9 */ /* 0x000fe20000000800 */
[----:B------:R-:W-:Y:S01]  /*18f80*/  ISETP.NE.U32.AND P0, PT, RZ, UR20, PT ;  /* 0x00000014ff007c0c */ /* 0x000fe2000bf05070 */
[----:B------:R-:W-:Y:S01]  /*18f90*/  ULDC UR35, c[0x0][0x630] ;  /* 0x00018c0000237ab9 */ /* 0x000fe20000000800 */
[C---:B------:R-:W-:Y:S01]  /*18fa0*/  R2UR UR36, R5.reuse ;  /* 0x00000000052472ca */ /* 0x040fe200000e0000 */
[----:B------:R-:W-:Y:S01]  /*18fb0*/  ULDC UR38, c[0x0][0x154] ;  /* 0x0000550000267ab9 */ /* 0x000fe20000000800 */
[----:B------:R-:W-:Y:S01]  /*18fc0*/  ISETP.NE.AND.EX P0, PT, RZ, UR21, PT, P0 ;  /* 0x00000015ff007c0c */ /* 0x000fe2000bf05300 */
[----:B------:R-:W3:Y:S01]  /*18fd0*/  S2UR UR41, SR_CTAID.Y ;  /* 0x00000000002979c3 */ /* 0x000ee20000002600 */
[----:B------:R-:W-:Y:S02]  /*18fe0*/  R2UR UR37, R4 ;  /* 0x00000000042572ca */ /* 0x000fe400000e0000 */
[----:B------:R-:W-:-:S02]  /*18ff0*/  R2UR UR32, R5 ;  /* 0x00000000052072ca */ /* 0x000fc400000e0000 */
[----:B------:R-:W-:Y:S02]  /*19000*/  R2UR UR33, R4 ;  /* 0x00000000042172ca */ /* 0x000fe400000e0000 */
[----:B--2---:R-:W-:-:S05]  /*19010*/  I2FP.F32.U32 R0, UR22 ;  /* 0x0000001600007c45 */ /* 0x004fca0008201000 */
[----:B------:R-:W-:-:S04]  /*19020*/  FMUL R0, R0, UR23 ;  /* 0x0000001700007c20 */ /* 0x000fc80008400000 */
[----:B0-----:R0:W2:Y:S01]  /*19030*/  F2I.U32.TRUNC.NTZ R2, R0 ;  /* 0x0000000000027305 */ /* 0x0010a2000020f000 */
[----:B---3--:R-:W-:Y:S05]  /*19040*/  @!P0 BRA `(.L_x_426) ;  /* 0x0000000000308947 */ /* 0x008fea0003800000 */
[----:B------:R-:W-:Y:S01]  /*19050*/  R2UR UR24, R5 ;  /* 0x00000000051872ca */ /* 0x000fe200000e0000 */
[----:B------:R-:W-:Y:S01]  /*19060*/  ULDC UR23, c[0x0][0x634] ;  /* 0x00018d0000177ab9 */ /* 0x000fe20000000800 */
[----:B------:R-:W-:-:S11]  /*19070*/  R2UR UR34, R4 ;  /* 0x00000000042272ca */ /* 0x000fd600000e0000 */
[----:B------:R-:W-:-:S04]  /*19080*/  UIADD3 UR23, UP0, UR24, UR23, URZ ;  /* 0x0000001718177290 */ /* 0x000fc8000ff1e03f */
[----:B------:R-:W-:Y:S02]  /*19090*/  UIADD3.X UR34, URZ, UR34, URZ, UP0, !UPT ;  /* 0x000000223f227290 */ /* 0x000fe400087fe43f */
[----:B------:R-:W-:Y:S02]  /*190a0*/  UIMAD.WIDE.U32 UR30, UR23, UR20, URZ ;  /* 0x00000014171e72a5 */ /* 0x000fe4000f8e003f */
[----:B------:R-:W-:-:S04]  /*190b0*/  UIMAD.WIDE.U32 UR24, UR34, UR20, URZ ;  /* 0x00000014221872a5 */ /* 0x000fc8000f8e003f */
[----:B------:R-:W-:-:S04]  /*190c0*/  UIMAD.WIDE.U32 UR24, UP0, UR23, UR21, UR24 ;  /* 0x00000015171872a5 */ /* 0x000fc8000f800018 */
[----:B------:R-:W-:Y:S02]  /*190d0*/  UIADD3.X UR33, URZ, URZ, URZ, UP0, !UPT ;  /* 0x0000003f3f217290 */ /* 0x000fe400087fe43f */
[----:B------:R-:W-:Y:S01]  /*190e0*/  UIADD3 URZ, UP0, UR31, UR24, URZ ;  /* 0x000000181f3f7290 */ /* 0x000fe2000ff1e03f */
[----:B------:R-:W-:-:S03]  /*190f0*/  UMOV UR32, UR25 ;  /* 0x0000001900207c82 */ /* 0x000fc60008000000 */
[----:B------:R-:W-:-:S12]  /*19100*/  UIMAD.WIDE.U32.X UR32, UR34, UR21, UR32, UP0 ;  /* 0x00000015222072a5 */ /* 0x000fd800080e0420 */
.L_x_426:
[----:B0-----:R-:W-:Y:S01]  /*19110*/  I2FP.F32.U32 R0, UR41 ;  /* 0x0000002900007c45 */ /* 0x001fe20008201000 */
[----:B------:R-:W-:Y:S01]  /*19120*/  USHF.R.U64 UR32, UR32, UR35, UR33 ;  /* 0x0000002320207299 */ /* 0x000fe20008001221 */
[----:B--2---:R-:W-:Y:S01]  /*19130*/  R2UR UR31, R2 ;  /* 0x00000000021f72ca */ /* 0x004fe200000e0000 */
[----:B------:R-:W-:Y:S02]  /*19140*/  USHF.R.U32.HI UR20, URZ, UR35, UR33 ;  /* 0x000000233f147299 */ /* 0x000fe40008011621 */
[----:B------:R-:W-:Y:S01]  /*19150*/  FMUL R0, R0, UR38 ;  /* 0x0000002600007c20 */ /* 0x000fe20008400000 */
[----:B------:R-:W-:Y:S01]  /*19160*/  UIADD3 UR30, UP0, URZ, -UR32, URZ ;  /* 0x800000203f1e7290 */ /* 0x000fe2000ff1e03f */
[----:B------:R-:W-:Y:S01]  /*19170*/  UMOV UR24, UR36 ;  /* 0x0000002400187c82 */ /* 0x000fe20008000000 */
[----:B------:R-:W-:Y:S02]  /*19180*/  UMOV UR25, UR37 ;  /* 0x0000002500197c82 */ /* 0x000fe40008000000 */
[----:B------:R-:W-:Y:S01]  /*19190*/  UIADD3.X UR23, URZ, ~UR20, URZ, UP0, !UPT ;  /* 0x800000143f177290 */ /* 0x000fe200087fe43f */
[----:B------:R-:W0:Y:S01]  /*191a0*/  F2I.U32.TRUNC.NTZ R0, R0 ;  /* 0x0000000000007305 */ /* 0x000e22000020f000 */
[----:B------:R-:W-:Y:S01]  /*191b0*/  ULDC UR44, c[0x0][0x658] ;  /* 0x00019600002c7ab9 */ /* 0x000fe20000000800 */
[----:B------:R-:W-:Y:S01]  /*191c0*/  ULDC.64 UR20, c[0x0][0x620] ;  /* 0x0001880000147ab9 */ /* 0x000fe20000000a00 */
[----:B------:R-:W-:Y:S01]  /*191d0*/  UMOV UR35, 0xffffffff ;  /* 0xffffffff00237882 */ /* 0x000fe20000000000 */
[----:B------:R-:W-:-:S02]  /*191e0*/  UIMAD UR23, UR23, UR20, URZ ;  /* 0x00000014171772a4 */ /* 0x000fc4000f8e023f */
[----:B------:R-:W-:Y:S02]  /*191f0*/  UIMAD.WIDE.U32 UR24, UR30, UR20, UR24 ;  /* 0x000000141e1872a5 */ /* 0x000fe4000f8e0018 */
[----:B------:R-:W-:Y:S02]  /*19200*/  UIMAD UR23, UR30, UR21, UR23 ;  /* 0x000000151e1772a4 */ /* 0x000fe4000f8e0217 */
[----:B------:R-:W-:Y:S02]  /*19210*/  USHF.L.U32 UR37, UR35, UR44, URZ ;  /* 0x0000002c23257299 */ /* 0x000fe4000800063f */
[----:B------:R-:W-:Y:S01]  /*19220*/  UIADD3 UR23, UR25, UR23, URZ ;  /* 0x0000001719177290 */ /* 0x000fe2000fffe03f */
[----:B------:R-:W-:Y:S01]  /*19230*/  ULDC UR30, c[0x0][0x618] ;  /* 0x00018600001e7ab9 */ /* 0x000fe20000000800 */
[----:B0-----:R-:W-:Y:S01]  /*19240*/  R2UR UR39, R0 ;  /* 0x00000000002772ca */ /* 0x001fe200000e0000 */
[----:B------:R-:W-:Y:S01]  /*19250*/  ULDC.64 UR20, c[0x0][0x640] ;  /* 0x0001900000147ab9 */ /* 0x000fe20000000a00 */
[----:B------:R-:W-:Y:S01]  /*19260*/  USHF.R.U64 UR35, UR24, UR30, UR23 ;  /* 0x0000001e18237299 */ /* 0x000fe20008001217 */
[----:B------:R-:W-:Y:S01]  /*19270*/  ISETP.NE.U32.AND P0, PT, RZ, UR20, PT ;  /* 0x00000014ff007c0c */ /* 0x000fe2000bf05070 */
[----:B------:R-:W-:Y:S01]  /*19280*/  USHF.R.U32.HI UR23, URZ, UR30, UR23 ;  /* 0x0000001e3f177299 */ /* 0x000fe20008011617 */
[----:B------:R-:W-:-:S02]  /*19290*/  ULDC UR42, c[0x0][0x608] ;  /* 0x00018200002a7ab9 */ /* 0x000fc40000000800 */
[----:B------:R-:W-:Y:S01]  /*192a0*/  ISETP.NE.AND.EX P0, PT, RZ, UR21, PT, P0 ;  /* 0x00000015ff007c0c */ /* 0x000fe2000bf05300 */
[----:B------:R-:W-:Y:S02]  /*192b0*/  USHF.R.U64 UR38, UR35, UR42, UR23 ;  /* 0x0000002a23267299 */ /* 0x000fe40008001217 */
[----:B------:R-:W-:Y:S02]  /*192c0*/  USHF.R.U32.HI UR23, URZ, UR42, UR23 ;  /* 0x0000002a3f177299 */ /* 0x000fe40008011617 */
[----:B------:R-:W-:Y:S02]  /*192d0*/  UIADD3 UR24, -UR31, URZ, URZ ;  /* 0x0000003f1f187290 */ /* 0x000fe4000fffe13f */
[----:B------:R-:W-:Y:S02]  /*192e0*/  UIADD3 UR43, -UR39, URZ, URZ ;  /* 0x0000003f272b7290 */ /* 0x000fe4000fffe13f */
[----:B------:R-:W-:Y:S01]  /*192f0*/  USHF.R.U64 UR39, UR38, UR44, UR23 ;  /* 0x0000002c26277299 */ /* 0x000fe20008001217 */
[----:B------:R-:W-:Y:S01]  /*19300*/  UMOV UR36, 0x1 ;  /* 0x0000000100247882 */ /* 0x000fe20000000000 */
[----:B------:R-:W-:Y:S01]  /*19310*/  ULDC UR40, c[0x0][0x144] ;  /* 0x0000510000287ab9 */ /* 0x000fe20000000800 */
[----:B------:R-:W-:Y:S01]  /*19320*/  ULDC UR33, c[0x0][0x600] ;  /* 0x0001800000217ab9 */ /* 0x000fe20000000800 */
[----:B------:R-:W-:-:S02]  /*19330*/  USHF.L.U32 UR36, UR36, UR44, URZ ;  /* 0x0000002c24247299 */ /* 0x000fc4000800063f */
[----:B------:R-:W-:Y:S02]  /*19340*/  USHF.R.U32.HI UR31, URZ, UR44, UR23 ;  /* 0x0000002c3f1f7299 */ /* 0x000fe40008011617 */
[----:B------:R-:W-:Y:S02]  /*19350*/  UIADD3 UR34, UR33, -0x1, URZ ;  /* 0xffffffff21227890 */ /* 0x000fe4000fffe03f */
[----:B------:R-:W-:Y:S02]  /*19360*/  ULOP3.LUT UR37, URZ, UR37, URZ, 0x33, !UPT ;  /* 0x000000253f257292 */ /* 0x000fe4000f8e333f */
[----:B------:R-:W-:Y:S01]  /*19370*/  UIMAD UR40, UR40, UR24, UR22 ;  /* 0x00000018282872a4 */ /* 0x000fe2000f8e0216 */
[----:B------:R-:W-:Y:S01]  /*19380*/  ULDC UR46, c[0x0][0x148] ;  /* 0x00005200002e7ab9 */ /* 0x000fe20000000800 */
[----:B------:R-:W-:Y:S01]  /*19390*/  ULDC UR44, c[0x0][0x648] ;  /* 0x00019200002c7ab9 */ /* 0x000fe20000000800 */
[----:B------:R-:W-:Y:S01]  /*193a0*/  ULDC UR45, c[0x0][0x638] ;  /* 0x00018e00002d7ab9 */ /* 0x000fe20000000800 */
        /* <DEDUP_REMOVED lines=12> */
.L_x_427:
[----:B------:R-:W-:Y:S01]  /*19470*/  USHF.R.U64 UR20, UR30, UR44, UR31 ;  /* 0x0000002c1e147299 */ /* 0x000fe2000800121f */
[----:B------:R-:W-:Y:S01]  /*19480*/  IMAD.U32 R4, RZ, RZ, UR32 ;  /* 0x00000020ff047e24 */ /* 0x000fe2000f8e00ff */
[----:B------:R-:W-:Y:S01]  /*19490*/  ULOP3.LUT UR37, UR38, UR37, URZ, 0xc0, !UPT ;  /* 0x0000002526257292 */ /* 0x000fe2000f8ec03f */
[----:B------:R-:W-:Y:S01]  /*194a0*/  IMAD.MOV.U32 R0, RZ, RZ, 0x1 ;  /* 0x00000001ff007424 */ /* 0x000fe200078e00ff */
[----:B------:R-:W-:Y:S02]  /*194b0*/  UIADD3 UR21, -UR20, URZ, URZ ;  /* 0x0000003f14157290 */ /* 0x000fe4000fffe13f */
[----:B------:R-:W-:Y:S01]  /*194c0*/  @UP2 UIMAD UR40, UR46, UR43, UR41 ;  /* 0x0000002b2e2822a4 */ /* 0x000fe2000f8e0229 */
[----:B------:R2:W-:Y:S01]  /*194d0*/  STL [R1+0x270], R4 ;  /* 0x0002700401007387 */ /* 0x0005e20000100800 */
[----:B------:R-:W-:Y:S02]  /*194e0*/  ULOP3.LUT UR34, UR35, UR34, URZ, 0xc0, !UPT ;  /* 0x0000002223227292 */ /* 0x000fe4000f8ec03f */
[----:B------:R-:W-:-:S02]  /*194f0*/  UIMAD UR36, UR36, UR20, UR37 ;  /* 0x00000014242472a4 */ /* 0x000fc4000f8e0225 */
        /* <DEDUP_REMOVED lines=10> */
.L_x_425:
[----:B------:R-:W-:Y:S01]  /*195a0*/  UIADD3 UR10, UR8, UR10, URZ ;  /* 0x0000000a080a7290 */ /* 0x000fe2000fffe03f */
[----:B------:R-:W-:Y:S01]  /*195b0*/  LOP3.LUT P0, RZ, R0, 0xff, RZ, 0xc0, !PT ;  /* 0x000000ff00ff7812 */ /* 0x000fe2000780c0ff */
[----:B------:R-:W-:Y:S02]  /*195c0*/  ULOP3.LUT UR12, UR12, 0x1, URZ, 0x3c, !UPT ;  /* 0x000000010c0c7892 */ /* 0x000fe4000f8e3c3f */
[----:B------:R-:W-:Y:S02]  /*195d0*/  USHF.R.U32.HI UR20, URZ, 0x2, UR10 ;  /* 0x000000023f147899 */ /* 0x000fe4000801160a */
[----:B------:R-:W-:Y:S02]  /*195e0*/  UISETP.GT.U32.AND UP0, UPT, UR10, 0x3, UPT ;  /* 0x000000030a00788c */ /* 0x000fe4000bf04070 */
[----:B------:R-:W-:Y:S02]  /*195f0*/  ULOP3.LUT UR20, UR20, 0x1, URZ, 0xc0, !UPT ;  /* 0x0000000114147892 */ /* 0x000fe4000f8ec03f */
[----:B------:R-:W-:-:S02]  /*19600*/  UISETP.LT.U32.AND UP0, UPT, UR8, 0x4, UP0 ;  /* 0x000000040800788c */ /* 0x000fc40008701070 */
[----:B------:R-:W-:Y:S02]  /*19610*/  UISETP.NE.U32.AND UP1, UPT, UR20, 0x1, UPT ;  /* 0x000000011400788c */ /* 0x000fe4000bf25070 */
[----:B------:R-:W-:Y:S02]  /*19620*/  USEL UR21, URZ, 0x1, !UP0 ;  /* 0x000000013f157887 */ /* 0x000fe4000c000000 */
[----:B------:R-:W-:Y:S02]  /*19630*/  UISETP.GT.U32.AND UP1, UPT, UR8, 0x3, !UP1 ;  /* 0x000000030800788c */ /* 0x000fe4000cf24070 */
[----:B------:R-:W-:Y:S02]  /*19640*/  ULOP3.LUT UR10, UR10, 0x3, URZ, 0xc0, !UPT ;  /* 0x000000030a0a7892 */ /* 0x000fe4000f8ec03f */
[----:B------:R-:W-:-:S04]  /*19650*/  USEL UR20, URZ, 0x1, !UP1 ;  /* 0x000000013f147887 */ /* 0x000fc8000c800000 */
[----:B------:R-:W-:Y:S01]  /*19660*/  ULOP3.LUT UR16, UR20, UR16, UR21, 0x96, !UPT ;  /* 0x0000001014107292 */ /* 0x000fe2000f8e9615 */
[----:B------:R-:W-:Y:S11]  /*19670*/  @P0 BRA `(.L_x_428) ;  /* 0xfffffe8000700947 */ /* 0x000ff6000383ffff */
[----:B------:R-:W-:Y:S05]  /*19680*/  EXIT ;  /* 0x000000000000794d */ /* 0x000fea0003800000 */
.L_x_16:
[----:B------:R-:W-:-:S08]  /*19690*/  ISETP.NE.AND P0, PT, RZ, UR8, PT ;  /* 0x00000008ff007c0c */ /* 0x000fd0000bf05270 */
[----:B0-2---:R-:W0:-:S00]  /*196a0*/  USETMAXREG.DEALLOC.CTAPOOL 0x28 ;  /* 0x00000028000079c8 */ /* 0x005e0000080e0500 */
[----:B------:R-:W-:Y:S05]  /*196b0*/  @P0 EXIT ;  /* 0x000000000000094d */ /* 0x000fea0003800000 */
[----:B0-----:R-:W-:Y:S01]  /*196c0*/  LOP3.LUT P0, RZ, R3, 0xff, RZ, 0xc0, !PT ;  /* 0x000000ff03ff7812 */ /* 0x001fe2000780c0ff */
[----:B------:R-:W-:Y:S02]  /*196d0*/  IMAD.MOV.U32 R9, RZ, RZ, 0x1 ;  /* 0x00000001ff097424 */ /* 0x000fe400078e00ff */
[----:B------:R-:W-:-:S10]  /*196e0*/  IMAD.MOV.U32 R8, RZ, RZ, RZ ;  /* 0x000000ffff087224 */ /* 0x000fd400078e00ff */
[----:B------:R-:W-:Y:S05]  /*196f0*/  @!P0 BRA `(.L_x_429) ;  /* 0x0000000c00648947 */ /* 0x000fea0003800000 */
[----:B------:R-:W0:Y:S01]  /*19700*/  S2R R3, SR_CgaCtaId ;  /* 0x0000000000037919 */ /* 0x000e220000008800 */
[----:B------:R-:W-:Y:S01]  /*19710*/  LOP3.LUT P0, RZ, R0, 0x1f, RZ, 0xc0, !PT ;  /* 0x0000001f00ff7812 */ /* 0x000fe2000780c0ff */
[----:B------:R-:W-:Y:S01]  /*19720*/  ULDC UR13, c[0x0][0x658] ;  /* 0x00019600000d7ab9 */ /* 0x000fe20000000800 */
[----:B------:R-:W-:Y:S01]  /*19730*/  UMOV UR8, 0xffffffff ;  /* 0xffffffff00087882 */ /* 0x000fe20000000000 */
[----:B------:R-:W-:Y:S01]  /*19740*/  BSSY B0, `(.L_x_429) ;  /* 0x00000d4000007945 */ /* 0x000fe20003800000 */
[----:B------:R-:W-:Y:S01]  /*19750*/  USHF.L.U32 UR8, UR8, UR13, URZ ;  /* 0x0000000d08087299 */ /* 0x000fe2000800063f */
[C---:B------:R-:W-:Y:S01]  /*19760*/  ISETP.NE.AND P3, PT, R2.reuse, RZ, PT ;  /* 0x000000ff0200720c */ /* 0x040fe20003f65270 */
[----:B------:R-:W-:Y:S01]  /*19770*/  IMAD.MOV.U32 R10, RZ, RZ, 0x1 ;  /* 0x00000001ff0a7424 */ /* 0x000fe200078e00ff */
[----:B------:R-:W-:Y:S01]  /*19780*/  ISETP.NE.OR P0, PT, R2, RZ, !P0 ;  /* 0x000000ff0200720c */ /* 0x000fe20004705670 */
[----:B------:R-:W-:Y:S01]  /*19790*/  IMAD.MOV.U32 R9, RZ, RZ, 0x1 ;  /* 0x00000001ff097424 */ /* 0x000fe200078e00ff */
[----:B------:R-:W-:Y:S01]  /*197a0*/  ULDC UR7, c[0x0][0x600] ;  /* 0x0001800000077ab9 */ /* 0x000fe20000000800 */
[----:B------:R-:W-:Y:S01]  /*197b0*/  IMAD.MOV.U32 R8, RZ, RZ, RZ ;  /* 0x000000ffff087224 */ /* 0x000fe200078e00ff */
[----:B------:R-:W-:Y:S01]  /*197c0*/  UMOV UR9, 0x1 ;  /* 0x0000000100097882 */ /* 0x000fe20000000000 */
[----:B------:R-:W-:-:S02]  /*197d0*/  UIADD3 UR25, UR6, 0x1, URZ ;  /* 0x0000000106197890 */ /* 0x000fc4000fffe03f */
[----:B------:R-:W-:Y:S02]  /*197e0*/  ULOP3.LUT UR24, UR4, 0x2, URZ, 0xfc, !UPT ;  /* 0x0000000204187892 */ /* 0x000fe4000f8efc3f */
[----:B------:R-:W-:Y:S02]  /*197f0*/  UIADD3 UR7, UR7, -0x1, URZ ;  /* 0xffffffff07077890 */ /* 0x000fe4000fffe03f */
[----:B------:R-:W-:Y:S02]  /*19800*/  USHF.L.U32 UR13, UR9, UR13, URZ ;  /* 0x0000000d090d7299 */ /* 0x000fe4000800063f */
[----:B------:R-:W-:Y:S01]  /*19810*/  ULOP3.LUT UR14, URZ, UR8, URZ, 0x33, !UPT ;  /* 0x000000083f0e7292 */ /* 0x000fe2000f8e333f */
[----:B------:R-:W-:Y:S01]  /*19820*/  ULDC.64 UR22, c[0x0][0x198] ;  /* 0x0000660000167ab9 */ /* 0x000fe20000000a00 */
[----:B0-----:R-:W-:-:S10]  /*19830*/  LOP3.LUT R0, R3, 0x1, RZ, 0xc0, !PT ;  /* 0x0000000103007812 */ /* 0x001fd400078ec0ff */
.L_x_441:
[----:B------:R-:W-:-:S03]  /*19840*/  UMOV UR8, 0xffffffff ;  /* 0xffffffff00087882 */ /* 0x000fc60000000000 */
[----:B01----:R-:W-:Y:S05]  /*19850*/  BRA.DIV UR8, `(.L_x_430) ;  /* 0x0000001208387947 */ /* 0x003fea000b800000 */
[----:B------:R-:W-:-:S13]  /*19860*/  ELECT P1, URZ, PT ;  /* 0x00000000003f782f */ /* 0x000fda0003820000 */
.L_x_454:
[----:B------:R-:W0:Y:S01]  /*19870*/  LDC R2, c[0x0][0x28c] ;  /* 0x0000a300ff027b82 */ /* 0x000e220000000800 */
[----:B------:R-:W-:Y:S01]  /*19880*/  BSSY B1, `(.L_x_431) ;  /* 0x000003e000017945 */ /* 0x000fe20003800000 */
[----:B0-----:R-:W-:-:S13]  /*19890*/  ISETP.LT.OR P1, PT, R2, 0x1, !P1 ;  /* 0x000000010200780c */ /* 0x001fda0004f21670 */
[----:B------:R-:W-:Y:S05]  /*198a0*/  @P1 BRA `(.L_x_432) ;  /* 0x0000000000ec1947 */ /* 0x000fea0003800000 */
[----:B------:R-:W2:Y:S04]  /*198b0*/  LDL.LU R4, [R1+0x288] ;  /* 0x0002880001047983 */ /* 0x000ea80000300800 */
[----:B------:R-:W3:Y:S01]  /*198c0*/  LDL.LU R3, [R1+0x284] ;  /* 0x0002840001037983 */ /* 0x000ee20000300800 */
[----:B------:R-:W-:Y:S02]  /*198d0*/  IMAD.MOV.U32 R13, RZ, RZ, RZ ;  /* 0x000000ffff0d7224 */ /* 0x000fe400078e00ff */
[----:B------:R-:W-:Y:S02]  /*198e0*/  IMAD.U32 R14, RZ, RZ, UR25 ;  /* 0x00000019ff0e7e24 */ /* 0x000fe4000f8e00ff */
[----:B------:R-:W-:Y:S02]  /*198f0*/  IMAD.MOV.U32 R2, RZ, RZ, R9 ;  /* 0x000000ffff027224 */ /* 0x000fe400078e0009 */
[----:B--2---:R-:W-:-:S02]  /*19900*/  IMAD R4, R4, 0x2, R0 ;  /* 0x0000000204047824 */ /* 0x004fc400078e0200 */
[----:B---3--:R-:W-:Y:S02]  /*19910*/  IMAD.SHL.U32 R7, R3, 0x40, RZ ;  /* 0x0000004003077824 */ /* 0x008fe400078e00ff */
[----:B------:R-:W-:Y:S02]  /*19920*/  IMAD.MOV.U32 R3, RZ, RZ, R8 ;  /* 0x000000ffff037224 */ /* 0x000fe400078e0008 */
[----:B------:R-:W-:-:S07]  /*19930*/  IMAD R6, R4, 0xc0, RZ ;  /* 0x000000c004067824 */ /* 0x000fce00078e02ff */
.L_x_436:
[----:B------:R-:W0:Y:S01]  /*19940*/  S2R R5, SR_CgaCtaId ;  /* 0x0000000000057919 */ /* 0x000e220000008800 */
[----:B------:R-:W-:-:S04]  /*19950*/  MOV R4, 0x400 ;  /* 0x0000040000047802 */ /* 0x000fc80000000f00 */
[----:B0-----:R-:W-:Y:S02]  /*19960*/  LEA R12, R5, R4, 0x18 ;  /* 0x00000004050c7211 */ /* 0x001fe400078ec0ff */
[----:B------:R-:W-:Y:S01]  /*19970*/  SHF.L.U32 R4, R2, 0x1f, RZ ;  /* 0x0000001f02047819 */ /* 0x000fe200000006ff */
[----:B------:R-:W0:Y:S02]  /*19980*/  @!P3 LDC R5, c[0x0][0x500] ;  /* 0x00014000ff05bb82 */ /* 0x000e240000000800 */
[----:B------:R-:W-:-:S04]  /*19990*/  IMAD R11, R3, 0x8, R12 ;  /* 0x00000008030b7824 */ /* 0x000fc800078e020c */
[----:B------:R-:W1:Y:S02]  /*199a0*/  SYNCS.PHASECHK.TRANS64.TRYWAIT P1, [R11+URZ+0x20], R4 ;  /* 0x000020040b0075a7 */ /* 0x000e64000802017f */
[----:B-1----:R-:W-:Y:S05]  /*199b0*/  @!P1 BRA `(.L_x_433) ;  /* 0x0000001000009947 */ /* 0x002fea0003800000 */
.L_x_455:
[----:B------:R-:W-:Y:S01]  /*199c0*/  UPRMT UR8, UR24, 0x9910, URZ ;  /* 0x0000991018087896 */ /* 0x000fe2000800003f */
[----:B0-----:R0:W-:Y:S03]  /*199d0*/  @!P3 SYNCS.ARRIVE.TRANS64 RZ, [R11+URZ], R5 ;  /* 0x000000050bffb9a7 */ /* 0x0011e6000800003f */
[----:B------:R-:W-:-:S06]  /*199e0*/  UISETP.NE.AND UP0, UPT, UR8, 0x2, UPT ;  /* 0x000000020800788c */ /* 0x000fcc000bf05270 */
[----:B------:R-:W-:-:S13]  /*199f0*/  PLOP3.LUT P1, PT, PT, PT, UP0, 0x80, 0x0 ;  /* 0x000000000000781c */ /* 0x000fda0003f2f008 */
[----:B0-----:R-:W-:Y:S05]  /*19a00*/  @P1 BRA `(.L_x_434) ;  /* 0x0000000000041947 */ /* 0x001fea0003800000 */
[----:B------:R-:W-:Y:S01]  /*19a10*/  BPT.TRAP 0x1 ;  /* 0x000000040000795c */ /* 0x000fe20000300000 */
.L_x_434:
[----:B------:R-:W-:Y:S05]  /*19a20*/  @P0 BRA `(.L_x_435) ;  /* 0x0000000000040947 */ /* 0x000fea0003800000 */
[----:B------:R-:W-:Y:S01]  /*19a30*/  BPT.TRAP 0x1 ;  /* 0x000000040000795c */ /* 0x000fe20000300000 */
.L_x_435:
[----:B------:R-:W2:Y:S01]  /*19a40*/  LDL R15, [R1+0x270] ;  /* 0x00027000010f7983 */ /* 0x000ea20000100800 */
[----:B-1----:R-:W-:Y:S01]  /*19a50*/  IMAD R4, R3, 0x2, R0 ;  /* 0x0000000203047824 */ /* 0x002fe200078e0200 */
[----:B------:R-:W-:Y:S01]  /*19a60*/  R2UR UR20, R7 ;  /* 0x00000000071472ca */ /* 0x000fe200000e0000 */
[--C-:B------:R-:W-:Y:S01]  /*19a70*/  IMAD R5, R3, 0x2000, R12.reuse ;  /* 0x0000200003057824 */ /* 0x100fe200078e020c */
[----:B------:R-:W-:Y:S01]  /*19a80*/  R2UR UR9, R11 ;  /* 0x000000000b0972ca */ /* 0x000fe200000e0000 */
[----:B------:R-:W-:Y:S01]  /*19a90*/  IMAD R4, R4, 0x6000, R12 ;  /* 0x0000600004047824 */ /* 0x000fe200078e020c */
[----:B------:R-:W-:Y:S01]  /*19aa0*/  UIADD3 UR16, UP0, UR22, 0xf0, URZ ;  /* 0x000000f016107890 */ /* 0x000fe2000ff1e03f */
[----:B------:R-:W-:Y:S01]  /*19ab0*/  VIADD R14, R14, 0xffffffff ;  /* 0xffffffff0e0e7836 */ /* 0x000fe20000000000 */
[----:B------:R-:W-:Y:S01]  /*19ac0*/  R2UR UR8, R5 ;  /* 0x00000000050872ca */ /* 0x000fe200000e0000 */
[----:B------:R-:W-:Y:S01]  /*19ad0*/  UIADD3 UR28, UP1, UR22, 0x1f0, URZ ;  /* 0x000001f0161c7890 */ /* 0x000fe2000ff3e03f */
[----:B------:R-:W-:Y:S01]  /*19ae0*/  R2UR UR11, R4 ;  /* 0x00000000040b72ca */ /* 0x000fe200000e0000 */
[----:B------:R-:W-:Y:S01]  /*19af0*/  UIADD3.X UR17, URZ, UR23, URZ, UP0, !UPT ;  /* 0x000000173f117290 */ /* 0x000fe200087fe43f */
[----:B------:R-:W-:Y:S01]  /*19b00*/  R2UR UR10, R13 ;  /* 0x000000000d0a72ca */ /* 0x000fe200000e0000 */
[----:B------:R-:W-:Y:S01]  /*19b10*/  VIADD R3, R3, 0x1 ;  /* 0x0000000103037836 */ /* 0x000fe20000000000 */
[----:B------:R-:W-:Y:S01]  /*19b20*/  R2UR UR21, R6 ;  /* 0x00000000061572ca */ /* 0x000fe200000e0000 */
[----:B------:R-:W-:Y:S01]  /*19b30*/  UIADD3.X UR29, URZ, UR23, URZ, UP1, !UPT ;  /* 0x000000173f1d7290 */ /* 0x000fe20008ffe43f */
[----:B------:R-:W-:Y:S01]  /*19b40*/  ISETP.GT.AND P2, PT, R14, 0x1, PT ;  /* 0x000000010e00780c */ /* 0x000fe20003f44270 */
[----:B------:R-:W-:Y:S01]  /*19b50*/  UMOV UR18, 0x0 ;  /* 0x0000000000127882 */ /* 0x000fe20000000000 */
[----:B------:R-:W-:Y:S01]  /*19b60*/  UMOV UR19, 0x10000000 ;  /* 0x1000000000137882 */ /* 0x000fe20000000000 */
[----:B------:R-:W-:Y:S01]  /*19b70*/  ISETP.NE.AND P1, PT, R3, 0x4, PT ;  /* 0x000000040300780c */ /* 0x000fe20003f25270 */
[----:B------:R-:W-:Y:S01]  /*19b80*/  UMOV UR30, 0x30000 ;  /* 0x00030000001e7882 */ /* 0x000fe20000000000 */
[----:B------:R-:W-:Y:S01]  /*19b90*/  UIADD3 UR8, UR8, 0x180, URZ ;  /* 0x0000018008087890 */ /* 0x000fe2000fffe03f */
[----:B------:R-:W-:Y:S01]  /*19ba0*/  VIADD R13, R13, 0x80 ;  /* 0x000000800d0d7836 */ /* 0x000fe20000000000 */
[----:B------:R-:W-:Y:S01]  /*19bb0*/  UIADD3 UR15, UR11, 0x8180, URZ ;  /* 0x000081800b0f7890 */ /* 0x000fe2000fffe03f */
[----:B------:R-:W-:-:S02]  /*19bc0*/  SEL R5, RZ, 0x1, P1 ;  /* 0x00000001ff057807 */ /* 0x000fc40000800000 */
[----:B------:R-:W-:Y:S01]  /*19bd0*/  UMOV UR11, UR20 ;  /* 0x00000014000b7c82 */ /* 0x000fe20008000000 */
[----:B------:R-:W-:Y:S02]  /*19be0*/  SEL R3, R3, RZ, P1 ;  /* 0x000000ff03037207 */ /* 0x000fe40000800000 */
[----:B------:R-:W-:Y:S02]  /*19bf0*/  LOP3.LUT R2, R2, R5, RZ, 0x3c, !PT ;  /* 0x0000000502027212 */ /* 0x000fe400078e3cff */
[----:B--2---:R-:W-:-:S13]  /*19c00*/  R2UR UR12, R15 ;  /* 0x000000000f0c72ca */ /* 0x004fda00000e0000 */
[----:B------:R0:W-:Y:S02]  /*19c10*/  UTMALDG.3D [UR8], [UR16], desc[UR18] ;  /* 0x00001208100075b4 */ /* 0x0001e40008011000 */
[----:B0-----:R-:W-:Y:S01]  /*19c20*/  UMOV UR8, UR15 ;  /* 0x0000000f00087c82 */ /* 0x001fe20008000000 */
[----:B------:R-:W-:Y:S02]  /*19c30*/  UMOV UR11, UR21 ;  /* 0x00000015000b7c82 */ /* 0x000fe40008000000 */
[----:B------:R0:W-:Y:S02]  /*19c40*/  UTMALDG.3D.MULTICAST [UR8], [UR28], UR30, desc[UR18] ;  /* 0x000012081c0073b4 */ /* 0x0001e4000801181e */
[----:B0-----:R-:W-:Y:S05]  /*19c50*/  @P2 BRA `(.L_x_436) ;  /* 0xfffffffc00382947 */ /* 0x001fea000383ffff */
.L_x_432:
[----:B------:R-:W-:Y:S05]  /*19c60*/  BSYNC B1 ;  /* 0x0000000000017941 */ /* 0x000fea0003800000 */
.L_x_431:
[----:B------:R-:W2:Y:S01]  /*19c70*/  LDL.LU R16, [R1+0x27c] ;  /* 0x00027c0001107983 */ /* 0x000ea20000300800 */
[----:B------:R-:W-:Y:S01]  /*19c80*/  LOP3.LUT P4, RZ, R10, 0xff, RZ, 0xc0, !PT ;  /* 0x000000ff0aff7812 */ /* 0x000fe2000788c0ff */
[----:B------:R-:W-:Y:S01]  /*19c90*/  VIADD R8, R8, UR6 ;  /* 0x0000000608087c36 */ /* 0x000fe20008000000 */
[----:B------:R-:W-:Y:S01]  /*19ca0*/  ULDC.64 UR8, c[0x0][0x650] ;  /* 0x0001940000087ab9 */ /* 0x000fe20000000a00 */
[----:B------:R-:W3:Y:S01]  /*19cb0*/  LDL.LU R15, [R1+0x280] ;  /* 0x00028000010f7983 */ /* 0x000ee20000300800 */
[----:B------:R-:W-:Y:S01]  /*19cc0*/  IMAD.MOV.U32 R5, RZ, RZ, -0x1 ;  /* 0xffffffffff057424 */ /* 0x000fe200078e00ff */
[----:B------:R-:W-:Y:S01]  /*19cd0*/  BSSY B1, `(.L_x_437) ;  /* 0x0000078000017945 */ /* 0x000fe20003800000 */
[----:B------:R-:W-:Y:S02]  /*19ce0*/  SHF.R.U32.HI R2, RZ, 0x2, R8 ;  /* 0x00000002ff027819 */ /* 0x000fe40000011608 */
[----:B------:R-:W-:Y:S02]  /*19cf0*/  ISETP.GT.U32.AND P1, PT, R8, 0x3, PT ;  /* 0x000000030800780c */ /* 0x000fe40003f24070 */
[----:B------:R-:W-:-:S02]  /*19d00*/  LOP3.LUT R2, R2, 0x1, RZ, 0xc0, !PT ;  /* 0x0000000102027812 */ /* 0x000fc400078ec0ff */
[----:B------:R-:W-:Y:S01]  /*19d10*/  LOP3.LUT R8, R8, 0x3, RZ, 0xc0, !PT ;  /* 0x0000000308087812 */ /* 0x000fe200078ec0ff */
[----:B------:R-:W0:Y:S01]  /*19d20*/  @P4 S2R R4, SR_CgaCtaId ;  /* 0x0000000000044919 */ /* 0x000e220000008800 */
[----:B------:R-:W-:Y:S02]  /*19d30*/  @P4 MOV R3, 0x400 ;  /* 0x0000040000034802 */ /* 0x000fe40000000f00 */
[----:B------:R-:W-:Y:S02]  /*19d40*/  ISETP.NE.U32.AND P2, PT, R2, 0x1, PT ;  /* 0x000000010200780c */ /* 0x000fe40003f45070 */
[----:B------:R-:W-:Y:S02]  /*19d50*/  PRMT R10, RZ, 0x7610, R10 ;  /* 0x00007610ff0a7816 */ /* 0x000fe4000000000a */
[----:B0-----:R-:W-:Y:S01]  /*19d60*/  @P4 LEA R3, R4, R3, 0x18 ;  /* 0x0000000304034211 */ /* 0x001fe200078ec0ff */
[----:B------:R-:W-:-:S03]  /*19d70*/  IMAD.U32 R4, RZ, RZ, UR6 ;  /* 0x00000006ff047e24 */ /* 0x000fc6000f8e00ff */
[----:B------:R0:W-:Y:S02]  /*19d80*/  @P4 SYNCS.ARRIVE.TRANS64.A1T0 RZ, [R3+URZ+0x78], RZ ;  /* 0x000078ff03ff49a7 */ /* 0x0001e4000810003f */
[C---:B------:R-:W-:Y:S02]  /*19d90*/  ISETP.LT.U32.AND P1, PT, R4.reuse, 0x4, P1 ;  /* 0x000000040400780c */ /* 0x040fe40000f21070 */
[----:B------:R-:W-:Y:S01]  /*19da0*/  ISETP.GT.U32.AND P2, PT, R4, 0x3, !P2 ;  /* 0x000000030400780c */ /* 0x000fe20005744070 */
[----:B------:R-:W-:Y:S01]  /*19db0*/  IMAD.MOV.U32 R4, RZ, RZ, -0x1 ;  /* 0xffffffffff047424 */ /* 0x000fe200078e00ff */
[----:B------:R-:W-:Y:S02]  /*19dc0*/  SEL R2, RZ, 0x1, !P1 ;  /* 0x00000001ff027807 */ /* 0x000fe40004800000 */
[----:B0-----:R-:W-:-:S04]  /*19dd0*/  SEL R3, RZ, 0x1, !P2 ;  /* 0x00000001ff037807 */ /* 0x001fc80005000000 */
[--C-:B------:R-:W-:Y:S01]  /*19de0*/  LOP3.LUT R9, R3, R9, R2.reuse, 0x96, !PT ;  /* 0x0000000903097212 */ /* 0x100fe200078e9602 */
[----:B------:R-:W-:Y:S01]  /*19df0*/  IMAD.MOV.U32 R3, RZ, RZ, -0x1 ;  /* 0xffffffffff037424 */ /* 0x000fe200078e00ff */
[----:B------:R-:W-:Y:S02]  /*19e00*/  PRMT R2, RZ, 0x7610, R2 ;  /* 0x00007610ff027816 */ /* 0x000fe40000000002 */
[----:B---3--:R-:W-:-:S04]  /*19e10*/  IADD3 R15, P4, R15, UR26, RZ ;  /* 0x0000001a0f0f7c10 */ /* 0x008fc8000ff9e0ff */
[----:B--2---:R-:W-:Y:S01]  /*19e20*/  IADD3.X R16, R16, UR5, RZ, P4, !PT ;  /* 0x0000000510107c10 */ /* 0x004fe2000a7fe4ff */
[----:B------:R0:W-:Y:S01]  /*19e30*/  STL [R1+0x280], R15 ;  /* 0x0002800f01007387 */ /* 0x0001e20000100800 */
[----:B------:R-:W-:-:S03]  /*19e40*/  ISETP.GE.U32.AND P4, PT, R15, UR8, PT ;  /* 0x000000080f007c0c */ /* 0x000fc6000bf86070 */
[----:B------:R0:W-:Y:S01]  /*19e50*/  STL [R1+0x27c], R16 ;  /* 0x00027c1001007387 */ /* 0x0001e20000100800 */
[----:B------:R-:W-:-:S03]  /*19e60*/  ISETP.GE.U32.AND.EX P1, PT, R16, UR9, PT, P4 ;  /* 0x0000000910007c0c */ /* 0x000fc6000bf26140 */
[----:B------:R0:W-:Y:S04]  /*19e70*/  STL [R1+0x284], R5 ;  /* 0x0002840501007387 */ /* 0x0001e80000100800 */
[----:B------:R0:W-:Y:S04]  /*19e80*/  STL [R1+0x288], R4 ;  /* 0x0002880401007387 */ /* 0x0001e80000100800 */
[----:B------:R0:W-:Y:S02]  /*19e90*/  STL [R1+0x270], R3 ;  /* 0x0002700301007387 */ /* 0x0001e40000100800 */
[----:B------:R-:W-:Y:S05]  /*19ea0*/  @P1 BRA `(.L_x_438) ;  /* 0x0000000400681947 */ /* 0x000fea0003800000 */
[----:B------:R-:W0:Y:S01]  /*19eb0*/  S2UR UR8, SR_CTAID.X ;  /* 0x00000000000879c3 */ /* 0x000e220000002500 */
[----:B------:R-:W-:Y:S01]  /*19ec0*/  ULDC.64 UR10, c[0x0][0x628] ;  /* 0x00018a00000a7ab9 */ /* 0x000fe20000000a00 */
[----:B------:R-:W-:Y:S01]  /*19ed0*/  ULDC UR9, c[0x0][0x150] ;  /* 0x0000540000097ab9 */ /* 0x000fe20000000800 */
[----:B------:R-:W-:Y:S01]  /*19ee0*/  ISETP.NE.U32.AND P1, PT, RZ, UR10, PT ;  /* 0x0000000aff007c0c */ /* 0x000fe2000bf25070 */
[----:B------:R-:W-:Y:S01]  /*19ef0*/  ULDC UR12, c[0x0][0x630] ;  /* 0x00018c00000c7ab9 */ /* 0x000fe20000000800 */
[----:B------:R-:W-:Y:S01]  /*19f00*/  ULDC UR16, c[0x0][0x154] ;  /* 0x0000550000107ab9 */ /* 0x000fe20000000800 */
[----:B------:R-:W-:Y:S01]  /*19f10*/  IMAD.MOV.U32 R2, RZ, RZ, R15 ;  /* 0x000000ffff027224 */ /* 0x000fe200078e000f */
[----:B------:R-:W-:Y:S01]  /*19f20*/  ISETP.NE.AND.EX P1, PT, RZ, UR11, PT, P1 ;  /* 0x0000000bff007c0c */ /* 0x000fe2000bf25310 */
[----:B------:R-:W1:Y:S01]  /*19f30*/  S2UR UR15, SR_CTAID.Y ;  /* 0x00000000000f79c3 */ /* 0x000e620000002600 */
[----:B0-----:R-:W-:-:S05]  /*19f40*/  I2FP.F32.U32 R3, UR8 ;  /* 0x0000000800037c45 */ /* 0x001fca0008201000 */
[----:B------:R-:W-:Y:S01]  /*19f50*/  FMUL R12, R3, UR9 ;  /* 0x00000009030c7c20 */ /* 0x000fe20008400000 */
[----:B------:R-:W-:-:S05]  /*19f60*/  IMAD.MOV.U32 R3, RZ, RZ, R16 ;  /* 0x000000ffff037224 */ /* 0x000fca00078e0010 */
[----:B------:R-:W-:Y:S05]  /*19f70*/  @!P1 BRA `(.L_x_439) ;  /* 0x0000000000289947 */ /* 0x000fea0003800000 */
[----:B------:R-:W-:Y:S02]  /*19f80*/  ULDC UR9, c[0x0][0x634] ;  /* 0x00018d0000097ab9 */ /* 0x000fe40000000800 */
[----:B------:R-:W-:-:S05]  /*19f90*/  IADD3 R7, P1, R15, UR9, RZ ;  /* 0x000000090f077c10 */ /* 0x000fca000ff3e0ff */
[----:B------:R-:W-:-:S04]  /*19fa0*/  IMAD.X R11, RZ, RZ, R16, P1 ;  /* 0x000000ffff0b7224 */ /* 0x000fc800008e0610 */
[----:B------:R-:W-:-:S04]  /*19fb0*/  IMAD.WIDE.U32 R4, R11, UR10, RZ ;  /* 0x0000000a0b047c25 */ /* 0x000fc8000f8e00ff */
[----:B------:R-:W-:-:S04]  /*19fc0*/  IMAD.WIDE.U32 R4, P1, R7, UR11, R4 ;  /* 0x0000000b07047c25 */ /* 0x000fc8000f820004 */
[----:B------:R-:W-:-:S04]  /*19fd0*/  IMAD.WIDE.U32 R6, R7, UR10, RZ ;  /* 0x0000000a07067c25 */ /* 0x000fc8000f8e00ff */
[----:B------:R-:W-:Y:S01]  /*19fe0*/  IMAD.X R3, RZ, RZ, RZ, P1 ;  /* 0x000000ffff037224 */ /* 0x000fe200008e06ff */
[----:B------:R-:W-:Y:S01]  /*19ff0*/  IADD3 RZ, P1, R7, R4, RZ ;  /* 0x0000000407ff7210 */ /* 0x000fe20007f3e0ff */
[----:B------:R-:W-:-:S04]  /*1a000*/  IMAD.MOV.U32 R2, RZ, RZ, R5 ;  /* 0x000000ffff027224 */ /* 0x000fc800078e0005 */
[----:B------:R-:W-:-:S08]  /*1a010*/  IMAD.WIDE.U32.X R2, R11, UR11, R2, P1 ;  /* 0x0000000b0b027c25 */ /* 0x000fd000088e0402 */
.L_x_439:
[--C-:B------:R-:W-:Y:S01]  /*1a020*/  SHF.R.U64 R11, R2, UR12, R3.reuse ;  /* 0x0000000c020b7c19 */ /* 0x100fe20008001203 */
[----:B------:R-:W0:Y:S01]  /*1a030*/  F2I.U32.TRUNC.NTZ R12, R12 ;  /* 0x0000000c000c7305 */ /* 0x000e22000020f000 */
[----:B------:R-:W-:Y:S01]  /*1a040*/  SHF.R.U32.HI R2, RZ, UR12, R3 ;  /* 0x0000000cff027c19 */ /* 0x000fe20008011603 */
[----:B------:R-:W-:Y:S01]  /*1a050*/  ULDC.64 UR10, c[0x0][0x620] ;  /* 0x00018800000a7ab9 */ /* 0x000fe20000000a00 */
[----:B------:R-:W-:Y:S01]  /*1a060*/  IADD3 R5, P1, RZ, -R11, RZ ;  /* 0x8000000bff057210 */ /* 0x000fe20007f3e0ff */
[----:B------:R-:W-:Y:S01]  /*1a070*/  IMAD.MOV.U32 R3, RZ, RZ, R16 ;  /* 0x000000ffff037224 */ /* 0x000fe200078e0010 */
[----:B-1----:R-:W-:Y:S01]  /*1a080*/  I2FP.F32.U32 R4, UR15 ;  /* 0x0000000f00047c45 */ /* 0x002fe20008201000 */
[----:B------:R-:W-:Y:S01]  /*1a090*/  ULDC UR12, c[0x0][0x658] ;  /* 0x00019600000c7ab9 */ /* 0x000fe20000000800 */
[----:B------:R-:W-:Y:S01]  /*1a0a0*/  ULDC UR18, c[0x0][0x648] ;  /* 0x0001920000127ab9 */ /* 0x000fe20000000800 */
[----:B------:R-:W-:Y:S02]  /*1a0b0*/  IMAD.X R2, RZ, RZ, ~R2, P1 ;  /* 0x000000ffff027224 */ /* 0x000fe400008e0e02 */
[----:B------:R-:W-:Y:S01]  /*1a0c0*/  FMUL R6, R4, UR16 ;  /* 0x0000001004067c20 */ /* 0x000fe20008400000 */
[----:B------:R-:W-:Y:S01]  /*1a0d0*/  ULDC.64 UR16, c[0x0][0x640] ;  /* 0x0001900000107ab9 */ /* 0x000fe20000000a00 */
[----:B------:R-:W-:Y:S01]  /*1a0e0*/  IMAD R4, R2, UR10, RZ ;  /* 0x0000000a02047c24 */ /* 0x000fe2000f8e02ff */
[----:B------:R-:W-:Y:S01]  /*1a0f0*/  ISETP.NE.U32.AND P1, PT, RZ, UR16, PT ;  /* 0x00000010ff007c0c */ /* 0x000fe2000bf25070 */
[----:B------:R-:W-:Y:S01]  /*1a100*/  IMAD.MOV.U32 R2, RZ, RZ, R15 ;  /* 0x000000ffff027224 */ /* 0x000fe200078e000f */
[----:B0-----:R-:W-:Y:S01]  /*1a110*/  R2UR UR9, R12 ;  /* 0x000000000c0972ca */ /* 0x001fe200000e0000 */
[----:B------:R-:W0:Y:S01]  /*1a120*/  F2I.U32.TRUNC.NTZ R6, R6 ;  /* 0x0000000600067305 */ /* 0x000e22000020f000 */
[----:B------:R-:W1:Y:S01]  /*1a130*/  LDC R12, c[0x0][0x610] ;  /* 0x00018400ff0c7b82 */ /* 0x000e620000000800 */
[----:B------:R-:W-:Y:S01]  /*1a140*/  IMAD.WIDE.U32 R2, R5, UR10, R2 ;  /* 0x0000000a05027c25 */ /* 0x000fe2000f8e0002 */
[----:B------:R-:W-:Y:S01]  /*1a150*/  ULDC UR10, c[0x0][0x618] ;  /* 0x00018600000a7ab9 */ /* 0x000fe20000000800 */
[----:B------:R-:W-:-:S02]  /*1a160*/  ISETP.NE.AND.EX P1, PT, RZ, UR17, PT, P1 ;  /* 0x00000011ff007c0c */ /* 0x000fc4000bf25310 */
[----:B------:R-:W-:-:S04]  /*1a170*/  IMAD R5, R5, UR11, R4 ;  /* 0x0000000b05057c24 */ /* 0x000fc8000f8e0204 */
[----:B------:R-:W-:-:S05]  /*1a180*/  IMAD.IADD R3, R3, 0x1, R5 ;  /* 0x0000000103037824 */ /* 0x000fca00078e0205 */
[--C-:B------:R-:W-:Y:S02]  /*1a190*/  SHF.R.U64 R14, R2, UR10, R3.reuse ;  /* 0x0000000a020e7c19 */ /* 0x100fe40008001203 */
[----:B------:R-:W-:Y:S01]  /*1a1a0*/  SHF.R.U32.HI R3, RZ, UR10, R3 ;  /* 0x0000000aff037c19 */ /* 0x000fe20008011603 */
[----:B------:R-:W-:Y:S01]  /*1a1b0*/  ULDC UR10, c[0x0][0x608] ;  /* 0x00018200000a7ab9 */ /* 0x000fe20000000800 */
[----:B0-----:R-:W-:Y:S02]  /*1a1c0*/  R2UR UR11, R6 ;  /* 0x00000000060b72ca */ /* 0x001fe400000e0000 */
[--C-:B------:R-:W-:Y:S02]  /*1a1d0*/  SHF.R.U64 R15, R14, UR10, R3.reuse ;  /* 0x0000000a0e0f7c19 */ /* 0x100fe40008001203 */
[----:B------:R-:W-:Y:S01]  /*1a1e0*/  SHF.R.U32.HI R2, RZ, UR10, R3 ;  /* 0x0000000aff027c19 */ /* 0x000fe20008011603 */
[----:B------:R-:W-:-:S03]  /*1a1f0*/  UIADD3 UR10, -UR9, URZ, URZ ;  /* 0x0000003f090a7290 */ /* 0x000fc6000fffe13f */
[--C-:B------:R-:W-:Y:S01]  /*1a200*/  SHF.R.U64 R17, R15, UR12, R2.reuse ;  /* 0x0000000c0f117c19 */ /* 0x100fe20008001202 */
[----:B------:R-:W-:Y:S01]  /*1a210*/  ULDC UR9, c[0x0][0x144] ;  /* 0x0000510000097ab9 */ /* 0x000fe20000000800 */
[----:B------:R-:W-:-:S03]  /*1a220*/  SHF.R.U32.HI R3, RZ, UR12, R2 ;  /* 0x0000000cff037c19 */ /* 0x000fc60008011602 */
[----:B------:R-:W-:Y:S01]  /*1a230*/  IMAD.MOV.U32 R2, RZ, RZ, R17 ;  /* 0x000000ffff027224 */ /* 0x000fe200078e0011 */
[----:B------:R-:W-:Y:S06]  /*1a240*/  @!P1 BRA `(.L_x_440) ;  /* 0x0000000000289947 */ /* 0x000fec0003800000 */
        /* <DEDUP_REMOVED lines=10> */
.L_x_440:
[----:B------:R-:W-:Y:S01]  /*1a2f0*/  UIADD3 UR11, -UR11, URZ, URZ ;  /* 0x0000003f0b0b7290 */ /* 0x000fe2000fffe13f */
[----:B------:R-:W-:Y:S01]  /*1a300*/  SHF.R.U64 R3, R2, UR18, R3 ;  /* 0x0000001202037c19 */ /* 0x000fe20008001203 */
[----:B------:R-:W-:Y:S01]  /*1a310*/  UIMAD UR8, UR9, UR10, UR8 ;  /* 0x0000000a090872a4 */ /* 0x000fe2000f8e0208 */
[----:B------:R-:W-:Y:S02]  /*1a320*/  LOP3.LUT R2, R15, UR14, RZ, 0xc0, !PT ;  /* 0x0000000e0f027c12 */ /* 0x000fe4000f8ec0ff */
[----:B------:R-:W-:Y:S01]  /*1a330*/  ULDC UR9, c[0x0][0x148] ;  /* 0x0000520000097ab9 */ /* 0x000fe20000000800 */
[----:B------:R-:W-:Y:S01]  /*1a340*/  IMAD.MOV R4, RZ, RZ, -R3 ;  /* 0x000000ffff047224 */ /* 0x000fe200078e0a03 */
[----:B------:R-:W-:Y:S01]  /*1a350*/  @UP2 UIMAD UR8, UR9, UR11, UR15 ;  /* 0x0000000b090822a4 */ /* 0x000fe2000f8e020f */
[----:B------:R-:W-:Y:S01]  /*1a360*/  IMAD R3, R3, UR13, R2 ;  /* 0x0000000d03037c24 */ /* 0x000fe2000f8e0202 */
[----:B------:R-:W-:Y:S01]  /*1a370*/  LOP3.LUT R5, R14, UR7, RZ, 0xc0, !PT ;  /* 0x000000070e057c12 */ /* 0x000fe2000f8ec0ff */
[----:B------:R-:W-:Y:S01]  /*1a380*/  ULDC UR9, c[0x0][0x638] ;  /* 0x00018e0000097ab9 */ /* 0x000fe20000000800 */
[----:B------:R-:W-:Y:S01]  /*1a390*/  PLOP3.LUT P1, PT, PT, PT, UP2, 0x80, 0x0 ;  /* 0x000000000000781c */ /* 0x000fe20003f2f028 */
[----:B------:R-:W-:-:S02]  /*1a3a0*/  IMAD R2, R4, UR9, R17 ;  /* 0x0000000904027c24 */ /* 0x000fc4000f8e0211 */
[----:B-1----:R-:W-:Y:S01]  /*1a3b0*/  IMAD R12, R3, R12, UR8 ;  /* 0x00000008030c7e24 */ /* 0x002fe2000f8e020c */
[----:B------:R-:W-:Y:S01]  /*1a3c0*/  ULDC UR8, c[0x0][0x600] ;  /* 0x0001800000087ab9 */ /* 0x000fe20000000800 */
[----:B------:R-:W-:Y:S02]  /*1a3d0*/  IMAD.MOV.U32 R4, RZ, RZ, 0x1 ;  /* 0x00000001ff047424 */ /* 0x000fe400078e00ff */
[----:B------:R-:W-:-:S03]  /*1a3e0*/  IMAD R3, R2, UR8, R5 ;  /* 0x0000000802037c24 */ /* 0x000fc6000f8e0205 */
[----:B------:R-:W-:Y:S02]  /*1a3f0*/  PRMT R2, R4, 0x7610, R2 ;  /* 0x0000761004027816 */ /* 0x000fe40000000002 */
[----:B------:R-:W-:Y:S02]  /*1a400*/  SEL R4, R3, R12, !P1 ;  /* 0x0000000c03047207 */ /* 0x000fe40004800000 */
[----:B------:R-:W-:-:S03]  /*1a410*/  SEL R3, R12, R3, !P1 ;  /* 0x000000030c037207 */ /* 0x000fc60004800000 */
[----:B------:R1:W-:Y:S04]  /*1a420*/  STL [R1+0x288], R4 ;  /* 0x0002880401007387 */ /* 0x0003e80000100800 */
[----:B------:R1:W-:Y:S04]  /*1a430*/  STL [R1+0x270], R11 ;  /* 0x0002700b01007387 */ /* 0x0003e80000100800 */
[----:B------:R1:W-:Y:S02]  /*1a440*/  STL [R1+0x284], R3 ;  /* 0x0002840301007387 */ /* 0x0003e40000100800 */
.L_x_438:
[----:B------:R-:W-:Y:S05]  /*1a450*/  BSYNC B1 ;  /* 0x0000000000017941 */ /* 0x000fea0003800000 */
.L_x_437:
[----:B------:R-:W-:-:S13]  /*1a460*/  LOP3.LUT P1, RZ, R2, 0xff, RZ, 0xc0, !PT ;  /* 0x000000ff02ff7812 */ /* 0x000fda000782c0ff */
[----:B------:R-:W-:Y:S05]  /*1a470*/  @P1 BRA `(.L_x_441) ;  /* 0xfffffff000f01947 */ /* 0x000fea000383ffff */
[----:B------:R-:W-:Y:S05]  /*1a480*/  BSYNC B0 ;  /* 0x0000000000007941 */ /* 0x000fea0003800000 */
.L_x_429:
[----:B------:R-:W-:-:S03]  /*1a490*/  UMOV UR8, 0xffffffff ;  /* 0xffffffff00087882 */ /* 0x000fc60000000000 */
[----:B------:R-:W-:Y:S05]  /*1a4a0*/  BRA.DIV UR8, `(.L_x_442) ;  /* 0x0000000608587947 */ /* 0x000fea000b800000 */
[----:B------:R-:W-:-:S13]  /*1a4b0*/  ELECT P0, URZ, PT ;  /* 0x00000000003f782f */ /* 0x000fda0003800000 */
.L_x_458:
[----:B------:R-:W-:Y:S04]  /*1a4c0*/  BSSY B0, `(.L_x_443) ;  /* 0x000002c000007945 */ /* 0x000fe80003800000 */
[----:B------:R-:W-:Y:S05]  /*1a4d0*/  @!P0 BRA `(.L_x_444) ;  /* 0x0000000000a88947 */ /* 0x000fea0003800000 */
[----:B------:R-:W-:-:S04]  /*1a4e0*/  ULOP3.LUT UR8, UR4, 0x2, URZ, 0xfc, !UPT ;  /* 0x0000000204087892 */ /* 0x000fc8000f8efc3f */
[----:B------:R-:W-:-:S06]  /*1a4f0*/  UISETP.NE.AND UP0, UPT, UR8, 0x3, UPT ;  /* 0x000000030800788c */ /* 0x000fcc000bf05270 */
[----:B------:R-:W-:-:S13]  /*1a500*/  PLOP3.LUT P0, PT, PT, PT, UP0, 0x80, 0x0 ;  /* 0x000000000000781c */ /* 0x000fda0003f0f008 */
[----:B------:R-:W-:Y:S05]  /*1a510*/  @!P0 BRA `(.L_x_445) ;  /* 0x0000000000048947 */ /* 0x000fea0003800000 */
[----:B------:R-:W-:Y:S01]  /*1a520*/  BPT.TRAP 0x1 ;  /* 0x000000040000795c */ /* 0x000fe20000300000 */
.L_x_445:
[----:B01----:R-:W0:Y:S01]  /*1a530*/  S2R R3, SR_CgaCtaId ;  /* 0x0000000000037919 */ /* 0x003e220000008800 */
[----:B------:R-:W-:Y:S02]  /*1a540*/  MOV R0, 0x400 ;  /* 0x0000040000007802 */ /* 0x000fe40000000f00 */
[----:B------:R-:W-:Y:S02]  /*1a550*/  SHF.L.U32 R2, R9, 0x1f, RZ ;  /* 0x0000001f09027819 */ /* 0x000fe400000006ff */
[----:B0-----:R-:W-:-:S05]  /*1a560*/  LEA R3, R3, R0, 0x18 ;  /* 0x0000000003037211 */ /* 0x001fca00078ec0ff */
[----:B------:R-:W-:-:S04]  /*1a570*/  VIADD R3, R3, 0x20 ;  /* 0x0000002003037836 */ /* 0x000fc80000000000 */
[C---:B------:R-:W-:Y:S02]  /*1a580*/  IMAD R5, R8.reuse, 0x8, R3 ;  /* 0x0000000808057824 */ /* 0x040fe400078e0203 */
[----:B------:R-:W-:Y:S02]  /*1a590*/  VIADD R8, R8, 0x1 ;  /* 0x0000000108087836 */ /* 0x000fe40000000000 */
[----:B------:R-:W0:Y:S03]  /*1a5a0*/  SYNCS.PHASECHK.TRANS64.TRYWAIT P0, [R5+URZ], R2 ;  /* 0x00000002050075a7 */ /* 0x000e26000800017f */
[----:B------:R-:W-:-:S04]  /*1a5b0*/  ISETP.NE.AND P1, PT, R8, 0x4, PT ;  /* 0x000000040800780c */ /* 0x000fc80003f25270 */
[----:B------:R-:W-:Y:S02]  /*1a5c0*/  SEL R0, RZ, 0x1, P1 ;  /* 0x00000001ff007807 */ /* 0x000fe40000800000 */
[----:B------:R-:W-:Y:S02]  /*1a5d0*/  SEL R8, R8, RZ, P1 ;  /* 0x000000ff08087207 */ /* 0x000fe40000800000 */
[----:B------:R-:W-:-:S03]  /*1a5e0*/  LOP3.LUT R9, R9, R0, RZ, 0x3c, !PT ;  /* 0x0000000009097212 */ /* 0x000fc600078e3cff */
[----:B------:R-:W-:Y:S01]  /*1a5f0*/  IMAD R7, R8, 0x8, R3 ;  /* 0x0000000808077824 */ /* 0x000fe200078e0203 */
[----:B------:R-:W-:Y:S01]  /*1a600*/  SHF.L.U32 R4, R9, 0x1f, RZ ;  /* 0x0000001f09047819 */ /* 0x000fe200000006ff */
[----:B0-----:R-:W-:Y:S06]  /*1a610*/  @!P0 BRA `(.L_x_446) ;  /* 0x0000000400208947 */ /* 0x001fec0003800000 */
.L_x_459:
[----:B------:R-:W1:Y:S01]  /*1a620*/  SYNCS.PHASECHK.TRANS64.TRYWAIT P0, [R7+URZ], R4 ;  /* 0x00000004070075a7 */ /* 0x000e62000800017f */
[----:B------:R-:W-:-:S05]  /*1a630*/  VIADD R0, R8, 0x1 ;  /* 0x0000000108007836 */ /* 0x000fca0000000000 */
[----:B------:R-:W-:-:S04]  /*1a640*/  ISETP.NE.AND P1, PT, R0, 0x4, PT ;  /* 0x000000040000780c */ /* 0x000fc80003f25270 */
[----:B0-----:R-:W-:Y:S02]  /*1a650*/  SEL R2, RZ, 0x1, P1 ;  /* 0x00000001ff027807 */ /* 0x001fe40000800000 */
[----:B------:R-:W-:Y:S02]  /*1a660*/  SEL R0, R0, RZ, P1 ;  /* 0x000000ff00007207 */ /* 0x000fe40000800000 */
[----:B------:R-:W-:-:S03]  /*1a670*/  LOP3.LUT R9, R9, R2, RZ, 0x3c, !PT ;  /* 0x0000000209097212 */ /* 0x000fc600078e3cff */
[----:B------:R-:W-:Y:S01]  /*1a680*/  IMAD R6, R0, 0x8, R3 ;  /* 0x0000000800067824 */ /* 0x000fe200078e0203 */
[----:B------:R-:W-:Y:S01]  /*1a690*/  SHF.L.U32 R5, R9, 0x1f, RZ ;  /* 0x0000001f09057819 */ /* 0x000fe200000006ff */
[----:B-1----:R-:W-:Y:S06]  /*1a6a0*/  @!P0 BRA `(.L_x_447) ;  /* 0x0000000400108947 */ /* 0x002fec0003800000 */
.L_x_460:
[----:B------:R-:W1:Y:S01]  /*1a6b0*/  SYNCS.PHASECHK.TRANS64.TRYWAIT P0, [R6+URZ], R5 ;  /* 0x00000005060075a7 */ /* 0x000e62000800017f */
[----:B------:R-:W-:-:S05]  /*1a6c0*/  VIADD R0, R0, 0x1 ;  /* 0x0000000100007836 */ /* 0x000fca0000000000 */
[----:B------:R-:W-:-:S04]  /*1a6d0*/  ISETP.NE.AND P1, PT, R0, 0x4, PT ;  /* 0x000000040000780c */ /* 0x000fc80003f25270 */
[----:B------:R-:W-:Y:S02]  /*1a6e0*/  SEL R2, RZ, 0x1, P1 ;  /* 0x00000001ff027807 */ /* 0x000fe40000800000 */
[----:B------:R-:W-:Y:S02]  /*1a6f0*/  SEL R0, R0, RZ, P1 ;  /* 0x000000ff00007207 */ /* 0x000fe40000800000 */
[----:B------:R-:W-:Y:S01]  /*1a700*/  LOP3.LUT R2, R9, R2, RZ, 0x3c, !PT ;  /* 0x0000000209027212 */ /* 0x000fe200078e3cff */
[----:B-1----:R-:W-:Y:S06]  /*1a710*/  @!P0 BRA `(.L_x_448) ;  /* 0x0000000400088947 */ /* 0x002fec0003800000 */
.L_x_461:
[----:B------:R-:W-:Y:S01]  /*1a720*/  IMAD R3, R0, 0x8, R3 ;  /* 0x0000000800037824 */ /* 0x000fe200078e0203 */
[----:B------:R-:W-:-:S07]  /*1a730*/  SHF.L.U32 R0, R2, 0x1f, RZ ;  /* 0x0000001f02007819 */ /* 0x000fce00000006ff */
.L_x_449:
[----:B--2---:R2:W3:Y:S02]  /*1a740*/  SYNCS.PHASECHK.TRANS64.TRYWAIT P0, [R3+URZ], R0 ;  /* 0x00000000030075a7 */ /* 0x0044e4000800017f */
[----:B---3--:R-:W-:Y:S05]  /*1a750*/  @!P0 NANOSLEEP.SYNCS 0x989680 ;  /* 0x009896800000895d */ /* 0x008fea0003900000 */
[----:B------:R-:W3:Y:S02]  /*1a760*/  @!P0 SYNCS.PHASECHK.TRANS64 P0, [R3+URZ], R0 ;  /* 0x00000000030085a7 */ /* 0x000ee4000800007f */
[----:B---3--:R-:W-:Y:S05]  /*1a770*/  @!P0 BRA `(.L_x_449) ;  /* 0xfffffffc00f08947 */ /* 0x008fea000383ffff */
.L_x_444:
[----:B------:R-:W-:Y:S05]  /*1a780*/  BSYNC B0 ;  /* 0x0000000000007941 */ /* 0x000fea0003800000 */
.L_x_443:
[----:B------:R-:W-:Y:S05]  /*1a790*/  EXIT ;  /* 0x000000000000794d */ /* 0x000fea0003800000 */
.L_x_18:
[----:B0-----:R-:W-:-:S04]  /*1a7a0*/  IMAD.U32 R3, RZ, RZ, UR13 ;  /* 0x0000000dff037e24 */ /* 0x001fc8000f8e00ff */
[----:B------:R0:W1:Y:S03]  /*1a7b0*/  SYNCS.PHASECHK.TRANS64.TRYWAIT P0, [R3+URZ+-0x8], R0 ;  /* 0xfffff800030075a7 */ /* 0x000066000800017f */
[----:B-1----:R-:W-:Y:S05]  /*1a7c0*/  @!P0 NANOSLEEP.SYNCS 0x989680 ;  /* 0x009896800000895d */ /* 0x002fea0003900000 */
[----:B------:R-:W1:Y:S02]  /*1a7d0*/  @!P0 SYNCS.PHASECHK.TRANS64 P0, [R3+URZ+-0x8], R0 ;  /* 0xfffff800030085a7 */ /* 0x000e64000800007f */
[----:B-1----:R-:W-:Y:S05]  /*1a7e0*/  @!P0 BRA `(.L_x_18) ;  /* 0xfffffffc00ec8947 */ /* 0x002fea000383ffff */
[----:B------:R-:W-:Y:S05]  /*1a7f0*/  BRA `(.L_x_450) ;  /* 0xfffffe7000307947 */ /* 0x000fea000383ffff */
.L_x_23:
[----:B--2---:R-:W-:-:S04]  /*1a800*/  IMAD.U32 R3, RZ, RZ, UR20 ;  /* 0x00000014ff037e24 */ /* 0x004fc8000f8e00ff */
[----:B------:R2:W3:Y:S03]  /*1a810*/  SYNCS.PHASECHK.TRANS64.TRYWAIT P0, [R3+URZ], R0 ;  /* 0x00000000030075a7 */ /* 0x0004e6000800017f */
[----:B---3--:R-:W-:Y:S05]  /*1a820*/  @!P0 NANOSLEEP.SYNCS 0x989680 ;  /* 0x009896800000895d */ /* 0x008fea0003900000 */
[----:B------:R-:W3:Y:S02]  /*1a830*/  @!P0 SYNCS.PHASECHK.TRANS64 P0, [R3+URZ], R0 ;  /* 0x00000000030085a7 */ /* 0x000ee4000800007f */
[----:B---3--:R-:W-:Y:S05]  /*1a840*/  @!P0 BRA `(.L_x_23) ;  /* 0xfffffffc00ec8947 */ /* 0x008fea000383ffff */
[----:B------:R-:W-:Y:S05]  /*1a850*/  BRA `(.L_x_22) ;  /* 0xfffffe8000987947 */ /* 0x000fea000383ffff */
.L_x_29:
[----:B-----5:R4:W-:Y:S02]  /*1a860*/  STL [R1+0x2a0], R0 ;  /* 0x0002a00001007387 */ /* 0x0209e40000100800 */
[----:B----4-:R-:W-:-:S04]  /*1a870*/  IMAD.U32 R0, RZ, RZ, UR22 ;  /* 0x00000016ff007e24 */ /* 0x010fc8000f8e00ff */
[----:B------:R4:W0:Y:S03]  /*1a880*/  SYNCS.PHASECHK.TRANS64.TRYWAIT P0, [R0+URZ], R229 ;  /* 0x000000e5000075a7 */ /* 0x000826000800017f */
[----:B0-----:R-:W-:Y:S05]  /*1a890*/  @!P0 NANOSLEEP.SYNCS 0x989680 ;  /* 0x009896800000895d */ /* 0x001fea0003900000 */
[----:B------:R4:W0:Y:S02]  /*1a8a0*/  @!P0 SYNCS.PHASECHK.TRANS64 P0, [R0+URZ], R229 ;  /* 0x000000e5000085a7 */ /* 0x000824000800007f */
[----:B----4-:R4:W5:Y:S02]  /*1a8b0*/  LDL.LU R0, [R1+0x2a0] ;  /* 0x0002a00001007983 */ /* 0x0109640000300800 */
[----:B0---4-:R-:W-:Y:S05]  /*1a8c0*/  @!P0 BRA `(.L_x_29) ;  /* 0xfffffffc00e48947 */ /* 0x011fea000383ffff */
[----:B------:R-:W-:Y:S05]  /*1a8d0*/  BRA `(.L_x_28) ;  /* 0xfffffea400dc7947 */ /* 0x000fea000383ffff */
.L_x_37:
[----:B0-----:R-:W-:-:S04]  /*1a8e0*/  IMAD.U32 R25, RZ, RZ, UR13 ;  /* 0x0000000dff197e24 */ /* 0x001fc8000f8e00ff */
[----:B------:R0:W4:Y:S03]  /*1a8f0*/  SYNCS.PHASECHK.TRANS64.TRYWAIT P0, [R25+URZ+0x8], R24 ;  /* 0x00000818190075a7 */ /* 0x000126000800017f */
[----:B----4-:R-:W-:Y:S05]  /*1a900*/  @!P0 NANOSLEEP.SYNCS 0x989680 ;  /* 0x009896800000895d */ /* 0x010fea0003900000 */
[----:B------:R-:W4:Y:S02]  /*1a910*/  @!P0 SYNCS.PHASECHK.TRANS64 P0, [R25+URZ+0x8], R24 ;  /* 0x00000818190085a7 */ /* 0x000f24000800007f */
[----:B----4-:R-:W-:Y:S05]  /*1a920*/  @!P0 BRA `(.L_x_37) ;  /* 0xfffffffc00ec8947 */ /* 0x010fea000383ffff */
[----:B------:R-:W-:Y:S05]  /*1a930*/  BRA `(.L_x_451) ;  /* 0xfffffef4001c7947 */ /* 0x000fea000383ffff */
.L_x_430:
[----:B------:R-:W-:Y:S01]  /*1a940*/  BSSY B1, `(.L_x_452) ;  /* 0x0000006000017945 */ /* 0x000fe20003800000 */
[----:B------:R-:W-:-:S07]  /*1a950*/  IMAD.MOV.U32 R2, RZ, RZ, -0x1 ;  /* 0xffffffffff027424 */ /* 0x000fce00078e00ff */
[----:B------:R-:W-:Y:S05]  /*1a960*/  WARPSYNC.COLLECTIVE R2, `(.L_x_453) ;  /* 0x00000000020c7348 */ /* 0x000fea0003c00000 */
[----:B------:R-:W-:Y:S02]  /*1a970*/  ELECT P1, UR62, PT ;  /* 0x00000000003e782f */ /* 0x000fe40003820000 */
[----:B------:R-:W-:Y:S01]  /*1a980*/  MOV R2, UR62 ;  /* 0x0000003e00027c02 */ /* 0x000fe20008000f00 */
[----:B------:R-:W-:Y:S10]  /*1a990*/  ENDCOLLECTIVE ;  /* 0x000000000000791b */ /* 0x000ff40003800000 */
.L_x_453:
[----:B------:R-:W-:Y:S05]  /*1a9a0*/  BSYNC B1 ;  /* 0x0000000000017941 */ /* 0x000fea0003800000 */
.L_x_452:
[----:B------:R-:W-:Y:S05]  /*1a9b0*/  BRA `(.L_x_454) ;  /* 0xffffffec00ac7947 */ /* 0x000fea000383ffff */
.L_x_433:
[----:B-1----:R1:W2:Y:S02]  /*1a9c0*/  SYNCS.PHASECHK.TRANS64.TRYWAIT P1, [R11+URZ+0x20], R4 ;  /* 0x000020040b0075a7 */ /* 0x0022a4000802017f */
[----:B--2---:R-:W-:Y:S05]  /*1a9d0*/  @!P1 NANOSLEEP.SYNCS 0x989680 ;  /* 0x009896800000995d */ /* 0x004fea0003900000 */
[----:B------:R-:W2:Y:S02]  /*1a9e0*/  @!P1 SYNCS.PHASECHK.TRANS64 P1, [R11+URZ+0x20], R4 ;  /* 0x000020040b0095a7 */ /* 0x000ea4000802007f */
[----:B--2---:R-:W-:Y:S05]  /*1a9f0*/  @!P1 BRA `(.L_x_433) ;  /* 0xfffffffc00f09947 */ /* 0x004fea000383ffff */
[----:B------:R-:W-:Y:S05]  /*1aa00*/  BRA `(.L_x_455) ;  /* 0xffffffec00ec7947 */ /* 0x000fea000383ffff */
.L_x_442:
[----:B------:R-:W-:Y:S01]  /*1aa10*/  BSSY B0, `(.L_x_456) ;  /* 0x0000006000007945 */ /* 0x000fe20003800000 */
[----:B------:R-:W-:-:S07]  /*1aa20*/  IMAD.MOV.U32 R2, RZ, RZ, -0x1 ;  /* 0xffffffffff027424 */ /* 0x000fce00078e00ff */
[----:B01----:R-:W-:Y:S05]  /*1aa30*/  WARPSYNC.COLLECTIVE R2, `(.L_x_457) ;  /* 0x00000000020c7348 */ /* 0x003fea0003c00000 */
[----:B------:R-:W-:Y:S02]  /*1aa40*/  ELECT P1, UR62, PT ;  /* 0x00000000003e782f */ /* 0x000fe40003820000 */
[----:B------:R-:W-:Y:S01]  /*1aa50*/  MOV R2, UR62 ;  /* 0x0000003e00027c02 */ /* 0x000fe20008000f00 */
[----:B01----:R-:W-:Y:S10]  /*1aa60*/  ENDCOLLECTIVE ;  /* 0x000000000000791b */ /* 0x003ff40003800000 */
.L_x_457:
[----:B------:R-:W-:Y:S05]  /*1aa70*/  BSYNC B0 ;  /* 0x0000000000007941 */ /* 0x000fea0003800000 */
.L_x_456:
[----:B------:R-:W-:Y:S01]  /*1aa80*/  PLOP3.LUT P0, PT, P1, PT, PT, 0x80, 0x0 ;  /* 0x000000000000781c */ /* 0x000fe20000f0f070 */
[----:B------:R-:W-:-:S12]  /*1aa90*/  BRA `(.L_x_458) ;  /* 0xfffffff800887947 */ /* 0x000fd8000383ffff */
.L_x_446:
[----:B0-----:R0:W1:Y:S02]  /*1aaa0*/  SYNCS.PHASECHK.TRANS64.TRYWAIT P0, [R5+URZ], R2 ;  /* 0x00000002050075a7 */ /* 0x001064000800017f */
[----:B-1----:R-:W-:Y:S05]  /*1aab0*/  @!P0 NANOSLEEP.SYNCS 0x989680 ;  /* 0x009896800000895d */ /* 0x002fea0003900000 */
[----:B------:R-:W1:Y:S02]  /*1aac0*/  @!P0 SYNCS.PHASECHK.TRANS64 P0, [R5+URZ], R2 ;  /* 0x00000002050085a7 */ /* 0x000e64000800007f */
[----:B-1----:R-:W-:Y:S05]  /*1aad0*/  @!P0 BRA `(.L_x_446) ;  /* 0xfffffffc00f08947 */ /* 0x002fea000383ffff */
[----:B------:R-:W-:Y:S05]  /*1aae0*/  BRA `(.L_x_459) ;  /* 0xfffffff800cc7947 */ /* 0x000fea000383ffff */
.L_x_447:
[----:B0-----:R0:W1:Y:S02]  /*1aaf0*/  SYNCS.PHASECHK.TRANS64.TRYWAIT P0, [R7+URZ], R4 ;  /* 0x00000004070075a7 */ /* 0x001064000800017f */
[----:B-1----:R-:W-:Y:S05]  /*1ab00*/  @!P0 NANOSLEEP.SYNCS 0x989680 ;  /* 0x009896800000895d */ /* 0x002fea0003900000 */
[----:B------:R-:W1:Y:S02]  /*1ab10*/  @!P0 SYNCS.PHASECHK.TRANS64 P0, [R7+URZ], R4 ;  /* 0x00000004070085a7 */ /* 0x000e64000800007f */
[----:B-1----:R-:W-:Y:S05]  /*1ab20*/  @!P0 BRA `(.L_x_447) ;  /* 0xfffffffc00f08947 */ /* 0x002fea000383ffff */
[----:B------:R-:W-:Y:S05]  /*1ab30*/  BRA `(.L_x_460) ;  /* 0xfffffff800dc7947 */ /* 0x000fea000383ffff */
.L_x_448:
[----:B-1----:R1:W2:Y:S02]  /*1ab40*/  SYNCS.PHASECHK.TRANS64.TRYWAIT P0, [R6+URZ], R5 ;  /* 0x00000005060075a7 */ /* 0x0022a4000800017f */
[----:B--2---:R-:W-:Y:S05]  /*1ab50*/  @!P0 NANOSLEEP.SYNCS 0x989680 ;  /* 0x009896800000895d */ /* 0x004fea0003900000 */
[----:B------:R-:W2:Y:S02]  /*1ab60*/  @!P0 SYNCS.PHASECHK.TRANS64 P0, [R6+URZ], R5 ;  /* 0x00000005060085a7 */ /* 0x000ea4000800007f */
[----:B--2---:R-:W-:Y:S05]  /*1ab70*/  @!P0 BRA `(.L_x_448) ;  /* 0xfffffffc00f08947 */ /* 0x004fea000383ffff */
[----:B------:R-:W-:Y:S05]  /*1ab80*/  BRA `(.L_x_461) ;  /* 0xfffffff800e47947 */ /* 0x000fea000383ffff */
.L_x_462:
[----:B------:R-:W-:-:S00]  /*1ab90*/  BRA `(.L_x_462) ;  /* 0xfffffffc00fc7947 */ /* 0x000fc0000383ffff */
[----:B------:R-:W-:-:S00]  /*1aba0*/  NOP ;  /* 0x0000000000007918 */ /* 0x000fc00000000000 */
        /* <DEDUP_REMOVED lines=13> */
.L_x_463:


//--------------------- .nv.shared._ZN7cutlass13device_kernelINS_4gemm6kernel13GemmUniversalIN4cute5tupleIJiiiiEEENS1_10collective13CollectiveMmaINS1_37MainloopSm90TmaGmmaWarpSpecializedFP8ILi4ENS5_IJNS4_1CILi2EEENSA_ILi1EEESC_EEENS1_32KernelTmaWarpSpecializedPingpongEEENS5_IJNSA_ILi64EEENSA_ILi384EEENSA_ILi128EEEEEENS_12float_e4m3_tENS5_IJlSC_lEEESK_SL_NS4_8TiledMMAINS4_8MMA_AtomIJNS4_4SM904GMMA31MMA_64x192x32_F32E4M3E4M3_SS_TNILNSP_7ScaleInE1ELSR_1EEEEEENS4_6LayoutINS5_IJSC_SC_SC_EEENS5_IJNSA_ILi0EEESW_SW_EEEEENS5_IJNS4_10UnderscoreESZ_SZ_EEEEENS4_13SM90_TMA_LOADENS4_14ComposedLayoutINS4_7SwizzleILi3ELi4ELi3EEENS4_18smem_ptr_flag_bitsILi8EEENSU_INS5_IJNSA_ILi8EEESI_EEENS5_IJSI_SC_EEEEEEEvNS4_8identityENS4_23SM90_TMA_LOAD_MULTICASTES1C_vS1D_EENS_8epilogue10collective6detail29Sm90TmaWarpSpecializedAdapterINS1H_15DefaultEpilogueISK_SL_SL_NS1G_6thread17LinearCombinationISK_Li1EffLNS1L_9ScaleType4KindE0ELNS_15FloatRoundStyleE2ESK_EENS1_15EpilogueDefaultEEEEEvvEEEEvNT_6ParamsE --------------------------
	.section	.nv.shared._ZN7cutlass13device_kernelINS_4gemm6kernel13GemmUniversalIN4cute5tupleIJiiiiEEENS1_10collective13CollectiveMmaINS1_37MainloopSm90TmaGmmaWarpSpecializedFP8ILi4ENS5_IJNS4_1CILi2EEENSA_ILi1EEESC_EEENS1_32KernelTmaWarpSpecializedPingpongEEENS5_IJNSA_ILi64EEENSA_ILi384EEENSA_ILi128EEEEEENS_12float_e4m3_tENS5_IJlSC_lEEESK_SL_NS4_8TiledMMAINS4_8MMA_AtomIJNS4_4SM904GMMA31MMA_64x192x32_F32E4M3E4M3_SS_TNILNSP_7ScaleInE1ELSR_1EEEEEENS4_6LayoutINS5_IJSC_SC_SC_EEENS5_IJNSA_ILi0EEESW_SW_EEEEENS5_IJNS4_10UnderscoreESZ_SZ_EEEEENS4_13SM90_TMA_LOADENS4_14ComposedLayoutINS4_7SwizzleILi3ELi4ELi3EEENS4_18smem_ptr_flag_bitsILi8EEENSU_INS5_IJNSA_ILi8EEESI_EEENS5_IJSI_SC_EEEEEEEvNS4_8identityENS4_23SM90_TMA_LOAD_MULTICASTES1C_vS1D_EENS_8epilogue10collective6detail29Sm90TmaWarpSpecializedAdapterINS1H_15DefaultEpilogueISK_SL_SL_NS1G_6thread17LinearCombinationISK_Li1EffLNS1L_9ScaleType4KindE0ELNS_15FloatRoundStyleE2ESK_EENS1_15EpilogueDefaultEEEEEvvEEEEvNT_6ParamsE,"aw",@nobits
	.sectionflags	@""
	.align	16
	.zero		1024


//--------------------- .nv.shared.reserved.0     --------------------------
	.section	.nv.shared.reserved.0,"aw",@nobits
	.weak		__nv_reservedSMEM_offset_0_alias
	.size		__nv_reservedSMEM_offset_0_alias, 0, 0
	.other		__nv_reservedSMEM_offset_0_alias,@"STO_CUDA_RESERVED_SHARED STV_DEFAULT"
__nv_reservedSMEM_offset_0_alias:
	.zero		0


//--------------------- .nv.global                --------------------------
	.section	.nv.global,"aw",@nobits
.nv.global:
	.type		_ZN39_INTERNAL_787ff22c_4_k_cu_ab47a61e_98634cute1_E,@object
	.size		_ZN39_INTERNAL_787ff22c_4_k_cu_ab47a61e_98634cute1_E,(_ZN39_INTERNAL_787ff22c_4_k_cu_ab47a61e_98634cuda3std3__45__cpo6cbeginE - _ZN39_INTERNAL_787ff22c_4_k_cu_ab47a61e_98634cute1_E)
_ZN39_INTERNAL_787ff22c_4_k_cu_ab47a61e_98634cute1_E:
	.zero		1
	.type		_ZN39_INTERNAL_787ff22c_4_k_cu_ab47a61e_98634cuda3std3__45__cpo6cbeginE,@object
	.size		_ZN39_INTERNAL_787ff22c_4_k_cu_ab47a61e_98634cuda3std3__45__cpo6cbeginE,(_ZN39_INTERNAL_787ff22c_4_k_cu_ab47a61e_98634cuda3std3__48in_placeE - _ZN39_INTERNAL_787ff22c_4_k_cu_ab47a61e_98634cuda3std3__45__cpo6cbeginE)
_ZN39_INTERNAL_787ff22c_4_k_cu_ab47a61e_98634cuda3std3__45__cpo6cbeginE:
	.zero		1
	.type		_ZN39_INTERNAL_787ff22c_4_k_cu_ab47a61e_98634cuda3std3__48in_placeE,@object
	.size		_ZN39_INTERNAL_787ff22c_4_k_cu_ab47a61e_98634cuda3std3__48in_placeE,(_ZN39_INTERNAL_787ff22c_4_k_cu_ab47a61e_98634cuda3std6ranges3__45__cpo9iter_moveE - _ZN39_INTERNAL_787ff22c_4_k_cu_ab47a61e_98634cuda3std3__48in_placeE)
_ZN39_INTERNAL_787ff22c_4_k_cu_ab47a61e_98634cuda3std3__48in_placeE:
	.zero		1
	.type		_ZN39_INTERNAL_787ff22c_4_k_cu_ab47a61e_98634cuda3std6ranges3__45__cpo9iter_moveE,@object
	.size		_ZN39_INTERNAL_787ff22c_4_k_cu_ab47a61e_98634cuda3std6ranges3__45__cpo9iter_moveE,(_ZN39_INTERNAL_787ff22c_4_k_cu_ab47a61e_98634cuda3std3__45__cpo5beginE - _ZN39_INTERNAL_787ff22c_4_k_cu_ab47a61e_98634cuda3std6ranges3__45__cpo9iter_moveE)
_ZN39_INTERNAL_787ff22c_4_k_cu_ab47a61e_98634cuda3std6ranges3__45__cpo9iter_moveE:
	.zero		1
	.type		_ZN39_INTERNAL_787ff22c_4_k_cu_ab47a61e_98634cuda3std3__45__cpo5beginE,@object
	.size		_ZN39_INTERNAL_787ff22c_4_k_cu_ab47a61e_98634cuda3std3__45__cpo5beginE,(_ZN39_INTERNAL_787ff22c_4_k_cu_ab47a61e_98634cuda3std3__441_GLOBAL__N__787ff22c_4_k_cu_ab47a61e_98636ignoreE - _ZN39_INTERNAL_787ff22c_4_k_cu_ab47a61e_98634cuda3std3__45__cpo5beginE)
_ZN39_INTERNAL_787ff22c_4_k_cu_ab47a61e_98634cuda3std3__45__cpo5beginE:
	.zero		1
	.type		_ZN39_INTERNAL_787ff22c_4_k_cu_ab47a61e_98634cuda3std3__441_GLOBAL__N__787ff22c_4_k_cu_ab47a61e_98636ignoreE,@object
	.size		_ZN39_INTERNAL_787ff22c_4_k_cu_ab47a61e_98634cuda3std3__441_GLOBAL__N__787ff22c_4_k_cu_ab47a61e_98636ignoreE,(_ZN39_INTERNAL_787ff22c_4_k_cu_ab47a61e_98634cute7productE - _ZN39_INTERNAL_787ff22c_4_k_cu_ab47a61e_98634cuda3std3__441_GLOBAL__N__787ff22c_4_k_cu_ab47a61e_98636ignoreE)
_ZN39_INTERNAL_787ff22c_4_k_cu_ab47a61e_98634cuda3std3__441_GLOBAL__N__787ff22c_4_k_cu_ab47a61e_98636ignoreE:
	.zero		1
	.type		_ZN39_INTERNAL_787ff22c_4_k_cu_ab47a61e_98634cute7productE,@object
	.size		_ZN39_INTERNAL_787ff22c_4_k_cu_ab47a61e_98634cute7productE,(_ZN39_INTERNAL_787ff22c_4_k_cu_ab47a61e_98634cuda3std3__45__cpo3endE - _ZN39_INTERNAL_787ff22c_4_k_cu_ab47a61e_98634cute7productE)
_ZN39_INTERNAL_787ff22c_4_k_cu_ab47a61e_98634cute7productE:
	.zero		1
	.type		_ZN39_INTERNAL_787ff22c_4_k_cu_ab47a61e_98634cuda3std3__45__cpo3endE,@object
	.size		_ZN39_INTERNAL_787ff22c_4_k_cu_ab47a61e_98634cuda3std3__45__cpo3endE,(_ZN39_INTERNAL_787ff22c_4_k_cu_ab47a61e_98634cuda3std3__419piecewise_constructE - _ZN39_INTERNAL_787ff22c_4_k_cu_ab47a61e_98634cuda3std3__45__cpo3endE)
_ZN39_INTERNAL_787ff22c_4_k_cu_ab47a61e_98634cuda3std3__45__cpo3endE:
	.zero		1
	.type		_ZN39_INTERNAL_787ff22c_4_k_cu_ab47a61e_98634cuda3std3__419piecewise_constructE,@object
	.size		_ZN39_INTERNAL_787ff22c_4_k_cu_ab47a61e_98634cuda3std3__419piecewise_constructE,(_ZN39_INTERNAL_787ff22c_4_k_cu_ab47a61e_98634cuda3std3__45__cpo4cendE - _ZN39_INTERNAL_787ff22c_4_k_cu_ab47a61e_98634cuda3std3__419piecewise_constructE)
_ZN39_INTERNAL_787ff22c_4_k_cu_ab47a61e_98634cuda3std3__419piecewise_constructE:
	.zero		1
	.type		_ZN39_INTERNAL_787ff22c_4_k_cu_ab47a61e_98634cuda3std3__45__cpo4cendE,@object
	.size		_ZN39_INTERNAL_787ff22c_4_k_cu_ab47a61e_98634cuda3std3__45__cpo4cendE,(_ZN39_INTERNAL_787ff22c_4_k_cu_ab47a61e_98634cuda3std6ranges3__45__cpo4swapE - _ZN39_INTERNAL_787ff22c_4_k_cu_ab47a61e_98634cuda3std3__45__cpo4cendE)
_ZN39_INTERNAL_787ff22c_4_k_cu_ab47a61e_98634cuda3std3__45__cpo4cendE:
	.zero		1
	.type		_ZN39_INTERNAL_787ff22c_4_k_cu_ab47a61e_98634cuda3std6ranges3__45__cpo4swapE,@object
	.size		_ZN39_INTERNAL_787ff22c_4_k_cu_ab47a61e_98634cuda3std6ranges3__45__cpo4swapE,(.L_7 - _ZN39_INTERNAL_787ff22c_4_k_cu_ab47a61e_98634cuda3std6ranges3__45__cpo4swapE)
_ZN39_INTERNAL_787ff22c_4_k_cu_ab47a61e_98634cuda3std6ranges3__45__cpo4swapE:
	.zero		1
.L_7:


//--------------------- .nv.constant0._ZN7cutlass13device_kernelINS_4gemm6kernel13GemmUniversalIN4cute5tupleIJiiiiEEENS1_10collective13CollectiveMmaINS1_37MainloopSm90TmaGmmaWarpSpecializedFP8ILi4ENS5_IJNS4_1CILi2EEENSA_ILi1EEESC_EEENS1_32KernelTmaWarpSpecializedPingpongEEENS5_IJNSA_ILi64EEENSA_ILi384EEENSA_ILi128EEEEEENS_12float_e4m3_tENS5_IJlSC_lEEESK_SL_NS4_8TiledMMAINS4_8MMA_AtomIJNS4_4SM904GMMA31MMA_64x192x32_F32E4M3E4M3_SS_TNILNSP_7ScaleInE1ELSR_1EEEEEENS4_6LayoutINS5_IJSC_SC_SC_EEENS5_IJNSA_ILi0EEESW_SW_EEEEENS5_IJNS4_10UnderscoreESZ_SZ_EEEEENS4_13SM90_TMA_LOADENS4_14ComposedLayoutINS4_7SwizzleILi3ELi4ELi3EEENS4_18smem_ptr_flag_bitsILi8EEENSU_INS5_IJNSA_ILi8EEESI_EEENS5_IJSI_SC_EEEEEEEvNS4_8identityENS4_23SM90_TMA_LOAD_MULTICASTES1C_vS1D_EENS_8epilogue10collective6detail29Sm90TmaWarpSpecializedAdapterINS1H_15DefaultEpilogueISK_SL_SL_NS1G_6thread17LinearCombinationISK_Li1EffLNS1L_9ScaleType4KindE0ELNS_15FloatRoundStyleE2ESK_EENS1_15EpilogueDefaultEEEEEvvEEEEvNT_6ParamsE --------------------------
	.section	.nv.constant0._ZN7cutlass13device_kernelINS_4gemm6kernel13GemmUniversalIN4cute5tupleIJiiiiEEENS1_10collective13CollectiveMmaINS1_37MainloopSm90TmaGmmaWarpSpecializedFP8ILi4ENS5_IJNS4_1CILi2EEENSA_ILi1EEESC_EEENS1_32KernelTmaWarpSpecializedPingpongEEENS5_IJNSA_ILi64EEENSA_ILi384EEENSA_ILi128EEEEEENS_12float_e4m3_tENS5_IJlSC_lEEESK_SL_NS4_8TiledMMAINS4_8MMA_AtomIJNS4_4SM904GMMA31MMA_64x192x32_F32E4M3E4M3_SS_TNILNSP_7ScaleInE1ELSR_1EEEEEENS4_6LayoutINS5_IJSC_SC_SC_EEENS5_IJNSA_ILi0EEESW_SW_EEEEENS5_IJNS4_10UnderscoreESZ_SZ_EEEEENS4_13SM90_TMA_LOADENS4_14ComposedLayoutINS4_7SwizzleILi3ELi4ELi3EEENS4_18smem_ptr_flag_bitsILi8EEENSU_INS5_IJNSA_ILi8EEESI_EEENS5_IJSI_SC_EEEEEEEvNS4_8identityENS4_23SM90_TMA_LOAD_MULTICASTES1C_vS1D_EENS_8epilogue10collective6detail29Sm90TmaWarpSpecializedAdapterINS1H_15DefaultEpilogueISK_SL_SL_NS1G_6thread17LinearCombinationISK_Li1EffLNS1L_9ScaleType4KindE0ELNS_15FloatRoundStyleE2ESK_EENS1_15EpilogueDefaultEEEEEvvEEEEvNT_6ParamsE,"a",@progbits
	.sectionflags	@""
	.align	4
.nv.constant0._ZN7cutlass13device_kernelINS_4gemm6kernel13GemmUniversalIN4cute5tupleIJiiiiEEENS1_10collective13CollectiveMmaINS1_37MainloopSm90TmaGmmaWarpSpecializedFP8ILi4ENS5_IJNS4_1CILi2EEENSA_ILi1EEESC_EEENS1_32KernelTmaWarpSpecializedPingpongEEENS5_IJNSA_ILi64EEENSA_ILi384EEENSA_ILi128EEEEEENS_12float_e4m3_tENS5_IJlSC_lEEESK_SL_NS4_8TiledMMAINS4_8MMA_AtomIJNS4_4SM904GMMA31MMA_64x192x32_F32E4M3E4M3_SS_TNILNSP_7ScaleInE1ELSR_1EEEEEENS4_6LayoutINS5_IJSC_SC_SC_EEENS5_IJNSA_ILi0EEESW_SW_EEEEENS5_IJNS4_10UnderscoreESZ_SZ_EEEEENS4_13SM90_TMA_LOADENS4_14ComposedLayoutINS4_7SwizzleILi3ELi4ELi3EEENS4_18smem_ptr_flag_bitsILi8EEENSU_INS5_IJNSA_ILi8EEESI_EEENS5_IJSI_SC_EEEEEEEvNS4_8identityENS4_23SM90_TMA_LOAD_MULTICASTES1C_vS1D_EENS_8epilogue10collective6detail29Sm90TmaWarpSpecializedAdapterINS1H_15DefaultEpilogueISK_SL_SL_NS1G_6thread17LinearCombinationISK_Li1EffLNS1L_9ScaleType4KindE0ELNS_15FloatRoundStyleE2ESK_EENS1_15EpilogueDefaultEEEEEvvEEEEvNT_6ParamsE:
	.zero		1664


//--------------------- SYMBOLS --------------------------

	.type		.nv.reservedSmem.offset0,@object
	.size		.nv.reservedSmem.offset0,0x4
